def attn_fwd(
    Q,
    K,
    V,
    Out,
    Lse,
    sm_scale,
    stride_qz,
    stride_qh,
    stride_qm,
    stride_qk,
    stride_kz,
    stride_kh,
    stride_kn,
    stride_kk,
    stride_vz,
    stride_vh,
    stride_vn,
    stride_vk,
    stride_oz,
    stride_oh,
    stride_om,
    stride_ok,
    seqlen_q,
    seqlen_k,
    BLOCK_M: tl.constexpr,
    BLOCK_N: tl.constexpr,
    HEAD_DIM: tl.constexpr,
    CAUSAL: tl.constexpr,
):
    start_m = tl.program_id(0)
    off_hz = tl.program_id(1)
    q_off = off_hz * stride_qh
    k_off = off_hz * stride_kh
    v_off = off_hz * stride_vh
    offs_m = start_m * BLOCK_M + tl.arange(0, BLOCK_M)
    offs_d = tl.arange(0, HEAD_DIM)
    offs_n = tl.arange(0, BLOCK_N)
    q_ptrs = Q + q_off + offs_m[:, None] * stride_qm + offs_d[None, :] * stride_qk
    k_ptrs = K + k_off + offs_d[:, None] * stride_kk + offs_n[None, :] * stride_kn
    v_ptrs = V + v_off + offs_n[:, None] * stride_vn + offs_d[None, :] * stride_vk
    m_i = tl.full([BLOCK_M], float("-inf"), dtype=tl.float32)
    l_i = tl.zeros([BLOCK_M], dtype=tl.float32) + 1.0
    acc = tl.zeros([BLOCK_M, HEAD_DIM], dtype=tl.float32)
    q = tl.load(q_ptrs)
    acc, l_i, m_i = _attn_fwd_inner(
        acc,
        l_i,
        m_i,
        q,
        k_ptrs,
        v_ptrs,
        sm_scale,
        stride_kn,
        stride_vn,
        start_m,
        seqlen_k,
        BLOCK_M,
        BLOCK_N,
        HEAD_DIM,
        CAUSAL,
    )
    acc = acc / l_i[:, None]
    lse = m_i + tl.math.log2(l_i) / 1.4426950408889634
    o_ptrs = (
        Out
        + off_hz * stride_oh
        + offs_m[:, None] * stride_om
        + offs_d[None, :] * stride_ok
    )
    tl.store(o_ptrs, acc.to(Out.dtype.element_ty))
    tl.store(Lse + off_hz * seqlen_q + offs_m, lse)

# config = {"BLOCK_M": 32, "BLOCK_N": 64, "HEAD_DIM": 64, "arch": "sm_80", "causal": true, "dtype": "fp16", "num_stages": 2, "num_warps": 4}
# arch = sm_80


// ===== COMPILED SASS (sm_80) =====

	.target	sm_80

	.elftype	@"ET_EXEC"


//--------------------- .note.nv.tkinfo           --------------------------
	.section	.note.nv.tkinfo,"",@"SHT_NOTE"
	.sectionflags	@"SHF_NOTE_NV_TKINFO"
	.tkinfo
        /*0018*/ 	.word	0x00000002
        /*0030*/ 	.string	""
        /*0030*/ 	.string	"ptxas"
        /*0030*/ 	.string	"Cuda compilation tools, release 13.0, V13.0.88"
        /*0030*/ 	.string	"Build cuda_13.0.r13.0/compiler.36424714_0"
        /*0030*/ 	.string	"-v  -suppress-debug-info  -lineinfo  -arch sm_80 "



//--------------------- .note.nv.cuinfo           --------------------------
	.section	.note.nv.cuinfo,"",@"SHT_NOTE"
	.sectionflags	@"SHF_NOTE_NV_CUINFO"
        /*0018*/ 	.short	0x0002
        /*001a*/ 	.short	0x0050
        /*001c*/ 	.short	0x0082
	.zero		2


//--------------------- .nv.info                  --------------------------
	.section	.nv.info,"",@"SHT_CUDA_INFO"
	.align	4


	//----- nvinfo : EIATTR_REGCOUNT
	.align		4
        /*0000*/ 	.byte	0x04, 0x2f
        /*0002*/ 	.short	(.L_2 - .L_1)
	.align		4
.L_1:
        /*0004*/ 	.word	index@(attn_fwd)
        /*0008*/ 	.word	0x000000fe


	//----- nvinfo : EIATTR_FRAME_SIZE
	.align		4
.L_2:
        /*000c*/ 	.byte	0x04, 0x11
        /*000e*/ 	.short	(.L_4 - .L_3)
	.align		4
.L_3:
        /*0010*/ 	.word	index@(attn_fwd)
        /*0014*/ 	.word	0x00000000


	//----- nvinfo : EIATTR_MIN_STACK_SIZE
	.align		4
.L_4:
        /*0018*/ 	.byte	0x04, 0x12
        /*001a*/ 	.short	(.L_6 - .L_5)
	.align		4
.L_5:
        /*001c*/ 	.word	index@(attn_fwd)
        /*0020*/ 	.word	0x00000000
.L_6:


//--------------------- .nv.info.attn_fwd         --------------------------
	.section	.nv.info.attn_fwd,"",@"SHT_CUDA_INFO"
	.sectionflags	@""
	.align	4


	//----- nvinfo : EIATTR_CUDA_API_VERSION
	.align		4
        /*0000*/ 	.byte	0x04, 0x37
        /*0002*/ 	.short	(.L_8 - .L_7)
.L_7:
        /*0004*/ 	.word	0x00000082


	//----- nvinfo : EIATTR_SW2861232_WAR
	.align		4
.L_8:
        /*0008*/ 	.byte	0x01, 0x35
	.zero		2


	//----- nvinfo : EIATTR_PARAM_CBANK
	.align		4
        /*000c*/ 	.byte	0x04, 0x0a
        /*000e*/ 	.short	(.L_10 - .L_9)
	.align		4
.L_9:
        /*0010*/ 	.word	index@(.nv.constant0.attn_fwd)
        /*0014*/ 	.short	0x0160
        /*0016*/ 	.short	0x0088


	//----- nvinfo : EIATTR_CBANK_PARAM_SIZE
	.align		4
.L_10:
        /*0018*/ 	.byte	0x03, 0x19
        /*001a*/ 	.short	0x0088


	//----- nvinfo : EIATTR_KPARAM_INFO
	.align		4
        /*001c*/ 	.byte	0x04, 0x17
        /*001e*/ 	.short	(.L_12 - .L_11)
.L_11:
        /*0020*/ 	.word	0x00000000
        /*0024*/ 	.short	0x0019
        /*0026*/ 	.short	0x0080
        /*0028*/ 	.byte	0x00, 0xf4, 0x21, 0x00


	//----- nvinfo : EIATTR_KPARAM_INFO
	.align		4
.L_12:
        /*002c*/ 	.byte	0x04, 0x17
        /*002e*/ 	.short	(.L_14 - .L_13)
.L_13:
        /*0030*/ 	.word	0x00000000
        /*0034*/ 	.short	0x0018
        /*0036*/ 	.short	0x0078
        /*0038*/ 	.byte	0x00, 0xf4, 0x21, 0x00


	//----- nvinfo : EIATTR_KPARAM_INFO
	.align		4
.L_14:
        /*003c*/ 	.byte	0x04, 0x17
        /*003e*/ 	.short	(.L_16 - .L_15)
.L_15:
        /*0040*/ 	.word	0x00000000
        /*0044*/ 	.short	0x0017
        /*0046*/ 	.short	0x0070
        /*0048*/ 	.byte	0x00, 0xf0, 0x11, 0x00


	//----- nvinfo : EIATTR_KPARAM_INFO
	.align		4
.L_16:
        /*004c*/ 	.byte	0x04, 0x17
        /*004e*/ 	.short	(.L_18 - .L_17)
.L_17:
        /*0050*/ 	.word	0x00000000
        /*0054*/ 	.short	0x0016
        /*0056*/ 	.short	0x006c
        /*0058*/ 	.byte	0x00, 0xf0, 0x11, 0x00


	//----- nvinfo : EIATTR_KPARAM_INFO
	.align		4
.L_18:
        /*005c*/ 	.byte	0x04, 0x17
        /*005e*/ 	.short	(.L_20 - .L_19)
.L_19:
        /*0060*/ 	.word	0x00000000
        /*0064*/ 	.short	0x0015
        /*0066*/ 	.short	0x0068
        /*0068*/ 	.byte	0x00, 0xf0, 0x11, 0x00


	//----- nvinfo : EIATTR_KPARAM_INFO
	.align		4
.L_20:
        /*006c*/ 	.byte	0x04, 0x17
        /*006e*/ 	.short	(.L_22 - .L_21)
.L_21:
        /*0070*/ 	.word	0x00000000
        /*0074*/ 	.short	0x0014
        /*0076*/ 	.short	0x0064
        /*0078*/ 	.byte	0x00, 0xf0, 0x11, 0x00


	//----- nvinfo : EIATTR_KPARAM_INFO
	.align		4
.L_22:
        /*007c*/ 	.byte	0x04, 0x17
        /*007e*/ 	.short	(.L_24 - .L_23)
.L_23:
        /*0080*/ 	.word	0x00000000
        /*0084*/ 	.short	0x0013
        /*0086*/ 	.short	0x0060
        /*0088*/ 	.byte	0x00, 0xf0, 0x11, 0x00


	//----- nvinfo : EIATTR_KPARAM_INFO
	.align		4
.L_24:
        /*008c*/ 	.byte	0x04, 0x17
        /*008e*/ 	.short	(.L_26 - .L_25)
.L_25:
        /*0090*/ 	.word	0x00000000
        /*0094*/ 	.short	0x0012
        /*0096*/ 	.short	0x005c
        /*0098*/ 	.byte	0x00, 0xf0, 0x11, 0x00


	//----- nvinfo : EIATTR_KPARAM_INFO
	.align		4
.L_26:
        /*009c*/ 	.byte	0x04, 0x17
        /*009e*/ 	.short	(.L_28 - .L_27)
.L_27:
        /*00a0*/ 	.word	0x00000000
        /*00a4*/ 	.short	0x0011
        /*00a6*/ 	.short	0x0058
        /*00a8*/ 	.byte	0x00, 0xf0, 0x11, 0x00


	//----- nvinfo : EIATTR_KPARAM_INFO
	.align		4
.L_28:
        /*00ac*/ 	.byte	0x04, 0x17
        /*00ae*/ 	.short	(.L_30 - .L_29)
.L_29:
        /*00b0*/ 	.word	0x00000000
        /*00b4*/ 	.short	0x0010
        /*00b6*/ 	.short	0x0054
        /*00b8*/ 	.byte	0x00, 0xf0, 0x11, 0x00


	//----- nvinfo : EIATTR_KPARAM_INFO
	.align		4
.L_30:
        /*00bc*/ 	.byte	0x04, 0x17
        /*00be*/ 	.short	(.L_32 - .L_31)
.L_31:
        /*00c0*/ 	.word	0x00000000
        /*00c4*/ 	.short	0x000f
        /*00c6*/ 	.short	0x0050
        /*00c8*/ 	.byte	0x00, 0xf0, 0x11, 0x00


	//----- nvinfo : EIATTR_KPARAM_INFO
	.align		4
.L_32:
        /*00cc*/ 	.byte	0x04, 0x17
        /*00ce*/ 	.short	(.L_34 - .L_33)
.L_33:
        /*00d0*/ 	.word	0x00000000
        /*00d4*/ 	.short	0x000e
        /*00d6*/ 	.short	0x004c
        /*00d8*/ 	.byte	0x00, 0xf0, 0x11, 0x00


	//----- nvinfo : EIATTR_KPARAM_INFO
	.align		4
.L_34:
        /*00dc*/ 	.byte	0x04, 0x17
        /*00de*/ 	.short	(.L_36 - .L_35)
.L_35:
        /*00e0*/ 	.word	0x00000000
        /*00e4*/ 	.short	0x000d
        /*00e6*/ 	.short	0x0048
        /*00e8*/ 	.byte	0x00, 0xf0, 0x11, 0x00


	//----- nvinfo : EIATTR_KPARAM_INFO
	.align		4
.L_36:
        /*00ec*/ 	.byte	0x04, 0x17
        /*00ee*/ 	.short	(.L_38 - .L_37)
.L_37:
        /*00f0*/ 	.word	0x00000000
        /*00f4*/ 	.short	0x000c
        /*00f6*/ 	.short	0x0044
        /*00f8*/ 	.byte	0x00, 0xf0, 0x11, 0x00


	//----- nvinfo : EIATTR_KPARAM_INFO
	.align		4
.L_38:
        /*00fc*/ 	.byte	0x04, 0x17
        /*00fe*/ 	.short	(.L_40 - .L_39)
.L_39:
        /*0100*/ 	.word	0x00000000
        /*0104*/ 	.short	0x000b
        /*0106*/ 	.short	0x0040
        /*0108*/ 	.byte	0x00, 0xf0, 0x11, 0x00


	//----- nvinfo : EIATTR_KPARAM_INFO
	.align		4
.L_40:
        /*010c*/ 	.byte	0x04, 0x17
        /*010e*/ 	.short	(.L_42 - .L_41)
.L_41:
        /*0110*/ 	.word	0x00000000
        /*0114*/ 	.short	0x000a
        /*0116*/ 	.short	0x003c
        /*0118*/ 	.byte	0x00, 0xf0, 0x11, 0x00


	//----- nvinfo : EIATTR_KPARAM_INFO
	.align		4
.L_42:
        /*011c*/ 	.byte	0x04, 0x17
        /*011e*/ 	.short	(.L_44 - .L_43)
.L_43:
        /*0120*/ 	.word	0x00000000
        /*0124*/ 	.short	0x0009
        /*0126*/ 	.short	0x0038
        /*0128*/ 	.byte	0x00, 0xf0, 0x11, 0x00


	//----- nvinfo : EIATTR_KPARAM_INFO
	.align		4
.L_44:
        /*012c*/ 	.byte	0x04, 0x17
        /*012e*/ 	.short	(.L_46 - .L_45)
.L_45:
        /*0130*/ 	.word	0x00000000
        /*0134*/ 	.short	0x0008
        /*0136*/ 	.short	0x0034
        /*0138*/ 	.byte	0x00, 0xf0, 0x11, 0x00


	//----- nvinfo : EIATTR_KPARAM_INFO
	.align		4
.L_46:
        /*013c*/ 	.byte	0x04, 0x17
        /*013e*/ 	.short	(.L_48 - .L_47)
.L_47:
        /*0140*/ 	.word	0x00000000
        /*0144*/ 	.short	0x0007
        /*0146*/ 	.short	0x0030
        /*0148*/ 	.byte	0x00, 0xf0, 0x11, 0x00


	//----- nvinfo : EIATTR_KPARAM_INFO
	.align		4
.L_48:
        /*014c*/ 	.byte	0x04, 0x17
        /*014e*/ 	.short	(.L_50 - .L_49)
.L_49:
        /*0150*/ 	.word	0x00000000
        /*0154*/ 	.short	0x0006
        /*0156*/ 	.short	0x002c
        /*0158*/ 	.byte	0x00, 0xf0, 0x11, 0x00


	//----- nvinfo : EIATTR_KPARAM_INFO
	.align		4
.L_50:
        /*015c*/ 	.byte	0x04, 0x17
        /*015e*/ 	.short	(.L_52 - .L_51)
.L_51:
        /*0160*/ 	.word	0x00000000
        /*0164*/ 	.short	0x0005
        /*0166*/ 	.short	0x0028
        /*0168*/ 	.byte	0x00, 0xf0, 0x11, 0x00


	//----- nvinfo : EIATTR_KPARAM_INFO
	.align		4
.L_52:
        /*016c*/ 	.byte	0x04, 0x17
        /*016e*/ 	.short	(.L_54 - .L_53)
.L_53:
        /*0170*/ 	.word	0x00000000
        /*0174*/ 	.short	0x0004
        /*0176*/ 	.short	0x0020
        /*0178*/ 	.byte	0x00, 0xf4, 0x21, 0x00


	//----- nvinfo : EIATTR_KPARAM_INFO
	.align		4
.L_54:
        /*017c*/ 	.byte	0x04, 0x17
        /*017e*/ 	.short	(.L_56 - .L_55)
.L_55:
        /*0180*/ 	.word	0x00000000
        /*0184*/ 	.short	0x0003
        /*0186*/ 	.short	0x0018
        /*0188*/ 	.byte	0x00, 0xf4, 0x21, 0x00


	//----- nvinfo : EIATTR_KPARAM_INFO
	.align		4
.L_56:
        /*018c*/ 	.byte	0x04, 0x17
        /*018e*/ 	.short	(.L_58 - .L_57)
.L_57:
        /*0190*/ 	.word	0x00000000
        /*0194*/ 	.short	0x0002
        /*0196*/ 	.short	0x0010
        /*0198*/ 	.byte	0x00, 0xf4, 0x21, 0x00


	//----- nvinfo : EIATTR_KPARAM_INFO
	.align		4
.L_58:
        /*019c*/ 	.byte	0x04, 0x17
        /*019e*/ 	.short	(.L_60 - .L_59)
.L_59:
        /*01a0*/ 	.word	0x00000000
        /*01a4*/ 	.short	0x0001
        /*01a6*/ 	.short	0x0008
        /*01a8*/ 	.byte	0x00, 0xf4, 0x21, 0x00


	//----- nvinfo : EIATTR_KPARAM_INFO
	.align		4
.L_60:
        /*01ac*/ 	.byte	0x04, 0x17
        /*01ae*/ 	.short	(.L_62 - .L_61)
.L_61:
        /*01b0*/ 	.word	0x00000000
        /*01b4*/ 	.short	0x0000
        /*01b6*/ 	.short	0x0000
        /*01b8*/ 	.byte	0x00, 0xf4, 0x21, 0x00


	//----- nvinfo : EIATTR_MAXREG_COUNT
	.align		4
.L_62:
        /*01bc*/ 	.byte	0x03, 0x1b
        /*01be*/ 	.short	0x00ff


	//----- nvinfo : EIATTR_NUM_BARRIERS
	.align		4
        /*01c0*/ 	.byte	0x02, 0x4c
        /*01c2*/ 	.byte	0x01
	.zero		1


	//----- nvinfo : EIATTR_MERCURY_ISA_VERSION
	.align		4
        /*01c4*/ 	.byte	0x03, 0x5f
        /*01c6*/ 	.short	0x0000


	//----- nvinfo : EIATTR_COOP_GROUP_MASK_REGIDS
	.align		4
        /*01c8*/ 	.byte	0x04, 0x29
        /*01ca*/ 	.short	(.L_64 - .L_63)


	//   ....[0]....
.L_63:
        /*01cc*/ 	.word	0xffffffff


	//   ....[1]....
        /*01d0*/ 	.word	0xffffffff


	//   ....[2]....
        /*01d4*/ 	.word	0xffffffff


	//   ....[3]....
        /*01d8*/ 	.word	0xffffffff


	//   ....[4]....
        /*01dc*/ 	.word	0xffffffff


	//   ....[5]....
        /*01e0*/ 	.word	0xffffffff


	//   ....[6]....
        /*01e4*/ 	.word	0xffffffff


	//   ....[7]....
        /*01e8*/ 	.word	0xffffffff


	//   ....[8]....
        /*01ec*/ 	.word	0xffffffff


	//   ....[9]....
        /*01f0*/ 	.word	0xffffffff


	//   ....[10]....
        /*01f4*/ 	.word	0xffffffff


	//   ....[11]....
        /*01f8*/ 	.word	0xffffffff


	//   ....[12]....
        /*01fc*/ 	.word	0xffffffff


	//   ....[13]....
        /*0200*/ 	.word	0xffffffff


	//   ....[14]....
        /*0204*/ 	.word	0xffffffff


	//   ....[15]....
        /*0208*/ 	.word	0xffffffff


	//   ....[16]....
        /*020c*/ 	.word	0xffffffff


	//   ....[17]....
        /*0210*/ 	.word	0xffffffff


	//   ....[18]....
        /*0214*/ 	.word	0xffffffff


	//   ....[19]....
        /*0218*/ 	.word	0xffffffff


	//----- nvinfo : EIATTR_COOP_GROUP_INSTR_OFFSETS
	.align		4
.L_64:
        /*021c*/ 	.byte	0x04, 0x28
        /*021e*/ 	.short	(.L_66 - .L_65)


	//   ....[0]....
.L_65:
        /*0220*/ 	.word	0x000025e0


	//   ....[1]....
        /*0224*/ 	.word	0x000025f0


	//   ....[2]....
        /*0228*/ 	.word	0x00002600


	//   ....[3]....
        /*022c*/ 	.word	0x00002610


	//   ....[4]....
        /*0230*/ 	.word	0x00002660


	//   ....[5]....
        /*0234*/ 	.word	0x00002680


	//   ....[6]....
        /*0238*/ 	.word	0x00002690


	//   ....[7]....
        /*023c*/ 	.word	0x000026a0


	//   ....[8]....
        /*0240*/ 	.word	0x00002750


	//   ....[9]....
        /*0244*/ 	.word	0x00002770


	//   ....[10]....
        /*0248*/ 	.word	0x00002bf0


	//   ....[11]....
        /*024c*/ 	.word	0x00002c00


	//   ....[12]....
        /*0250*/ 	.word	0x00002c10


	//   ....[13]....
        /*0254*/ 	.word	0x00002c20


	//   ....[14]....
        /*0258*/ 	.word	0x00002c70


	//   ....[15]....
        /*025c*/ 	.word	0x00002c90


	//   ....[16]....
        /*0260*/ 	.word	0x00002ca0


	//   ....[17]....
        /*0264*/ 	.word	0x00002cb0


	//   ....[18]....
        /*0268*/ 	.word	0x00002d60


	//   ....[19]....
        /*026c*/ 	.word	0x00002d80


	//----- nvinfo : EIATTR_EXIT_INSTR_OFFSETS
	.align		4
.L_66:
        /*0270*/ 	.byte	0x04, 0x1c
        /*0272*/ 	.short	(.L_68 - .L_67)


	//   ....[0]....
.L_67:
        /*0274*/ 	.word	0x00004d40


	//   ....[1]....
        /*0278*/ 	.word	0x00004de0


	//----- nvinfo : EIATTR_REQNTID
	.align		4
.L_68:
        /*027c*/ 	.byte	0x04, 0x10
        /*027e*/ 	.short	(.L_70 - .L_69)
.L_69:
        /*0280*/ 	.word	0x00000080
        /*0284*/ 	.word	0x00000001
        /*0288*/ 	.word	0x00000001
.L_70:


//--------------------- .nv.callgraph             --------------------------
	.section	.nv.callgraph,"",@"SHT_CUDA_CALLGRAPH"
	.align	4
	.sectionentsize	8
	.align		4
        /*0000*/ 	.word	0x00000000
	.align		4
        /*0004*/ 	.word	0xffffffff
	.align		4
        /*0008*/ 	.word	0x00000000
	.align		4
        /*000c*/ 	.word	0xfffffffe
	.align		4
        /*0010*/ 	.word	0x00000000
	.align		4
        /*0014*/ 	.word	0xfffffffd
	.align		4
        /*0018*/ 	.word	0x00000000
	.align		4
        /*001c*/ 	.word	0xfffffffc


//--------------------- .nv.rel.action            --------------------------
	.section	.nv.rel.action,"",@"SHT_CUDA_RELOCINFO"
	.align	8
	.sectionentsize	8
        /*0000*/ 	.byte	0x73, 0x00, 0x00, 0x00, 0x00, 0x00, 0x00, 0x00, 0x00, 0x00, 0x00, 0x11, 0x25, 0x00, 0x05, 0x36


//--------------------- .nv.constant4             --------------------------
	.section	.nv.constant4,"a",@progbits
	.align	8
	.align		8
.nv.constant4:
        /*0000*/ 	.dword	_$_str


//--------------------- .nv.constant0.attn_fwd    --------------------------
	.section	.nv.constant0.attn_fwd,"a",@progbits
	.sectionflags	@""
	.align	4
.nv.constant0.attn_fwd:
	.zero		488


//--------------------- .text.attn_fwd            --------------------------
	.section	.text.attn_fwd,"ax",@progbits
	.sectioninfo	@"SHI_REGISTERS=254"
	.align	128
        .global         attn_fwd
        .type           attn_fwd,@function
        .size           attn_fwd,(.L_x_3 - attn_fwd)
        .other          attn_fwd,@"STO_CUDA_ENTRY STV_DEFAULT"
attn_fwd:
.text.attn_fwd:
[----:B------:R-:W-:Y:S02]  /*0000*/  IMAD.MOV.U32 R1, RZ, RZ, c[0x0][0x28] ;  /* 0x00000a00ff017624 */ /* 0x000fe400078e00ff */
[----:B------:R-:W0:Y:S01]  /*0010*/  S2R R0, SR_TID.X ;  /* 0x0000000000007919 */ /* 0x000e220000002100 */
[----:B------:R-:W-:Y:S01]  /*0020*/  IMAD.MOV.U32 R22, RZ, RZ, c[0x0][0x198] ;  /* 0x00006600ff167624 */ /* 0x000fe200078e00ff */
[----:B------:R-:W-:Y:S02]  /*0030*/  ULDC.64 UR6, c[0x0][0x118] ;  /* 0x0000460000067ab9 */ /* 0x000fe40000000a00 */
[----:B------:R-:W1:Y:S04]  /*0040*/  S2R R25, SR_CTAID.X ;  /* 0x0000000000197919 */ /* 0x000e680000002500 */
[----:B------:R-:W2:Y:S01]  /*0050*/  S2R R2, SR_CTAID.Y ;  /* 0x0000000000027919 */ /* 0x000ea20000002600 */
[----:B0-----:R-:W-:Y:S01]  /*0060*/  SHF.R.U32.HI R18, RZ, 0x5, R0 ;  /* 0x00000005ff127819 */ /* 0x001fe20000011600 */
[----:B-1----:R-:W-:-:S03]  /*0070*/  IMAD.SHL.U32 R25, R25, 0x20, RZ ;  /* 0x0000002019197824 */ /* 0x002fc600078e00ff */
[----:B------:R-:W-:Y:S01]  /*0080*/  SGXT.U32 R18, R18, 0x2 ;  /* 0x000000021212781a */ /* 0x000fe20000000000 */
[----:B--2---:R-:W-:Y:S01]  /*0090*/  IMAD R4, R2, c[0x0][0x190], RZ ;  /* 0x0000640002047a24 */ /* 0x004fe200078e02ff */
[----:B------:R-:W-:-:S03]  /*00a0*/  LOP3.LUT R3, R25, 0x1f, R0, 0xf8, !PT ;  /* 0x0000001f19037812 */ /* 0x000fc600078ef800 */
[----:B------:R-:W-:Y:S01]  /*00b0*/  IMAD R9, R18, c[0x0][0x198], RZ ;  /* 0x0000660012097a24 */ /* 0x000fe200078e02ff */
[----:B------:R-:W-:Y:S01]  /*00c0*/  SHF.L.U32 R5, R4, 0x1, RZ ;  /* 0x0000000104057819 */ /* 0x000fe200000006ff */
[----:B------:R-:W-:Y:S02]  /*00d0*/  IMAD R6, R3, c[0x0][0x194], RZ ;  /* 0x0000650003067a24 */ /* 0x000fe400078e02ff */
[----:B------:R-:W-:Y:S02]  /*00e0*/  IMAD R10, R22, 0x4, R9 ;  /* 0x00000004160a7824 */ /* 0x000fe400078e0209 */
[----:B------:R-:W-:Y:S02]  /*00f0*/  IMAD.SHL.U32 R8, R6, 0x2, RZ ;  /* 0x0000000206087824 */ /* 0x000fe400078e00ff */
[----:B------:R-:W-:Y:S02]  /*0100*/  IMAD R11, R22, 0x4, R10 ;  /* 0x00000004160b7824 */ /* 0x000fe400078e020a */
[----:B------:R-:W-:Y:S01]  /*0110*/  IMAD.HI R4, R4, 0x2, RZ ;  /* 0x0000000204047827 */ /* 0x000fe200078e02ff */
[----:B------:R-:W-:-:S02]  /*0120*/  IADD3 R24, P0, P1, R8, c[0x0][0x160], R5 ;  /* 0x0000580008187a10 */ /* 0x000fc4000791e005 */
[----:B------:R-:W-:Y:S01]  /*0130*/  LEA R13, R22, R11, 0x2 ;  /* 0x0000000b160d7211 */ /* 0x000fe200078e10ff */
[----:B------:R-:W-:-:S05]  /*0140*/  IMAD.HI R7, R6, 0x2, RZ ;  /* 0x0000000206077827 */ /* 0x000fca00078e02ff */
[----:B------:R-:W-:Y:S02]  /*0150*/  IADD3.X R26, R7, c[0x0][0x164], R4, P0, P1 ;  /* 0x00005900071a7a10 */ /* 0x000fe400007e2404 */
[-C--:B------:R-:W-:Y:S01]  /*0160*/  LEA R4, P0, R9, R24.reuse, 0x1 ;  /* 0x0000001809047211 */ /* 0x080fe200078008ff */
[C---:B------:R-:W-:Y:S01]  /*0170*/  IMAD R14, R22.reuse, 0x4, R13 ;  /* 0x00000004160e7824 */ /* 0x040fe200078e020d */
[----:B------:R-:W-:Y:S02]  /*0180*/  LEA R8, P1, R11, R24, 0x1 ;  /* 0x000000180b087211 */ /* 0x000fe400078208ff */
[----:B------:R-:W-:Y:S01]  /*0190*/  LEA.HI.X.SX32 R5, R9, R26, 0x1, P0 ;  /* 0x0000001a09057211 */ /* 0x000fe200000f0eff */
[----:B------:R-:W-:Y:S01]  /*01a0*/  IMAD R15, R22, 0x4, R14 ;  /* 0x00000004160f7824 */ /* 0x000fe200078e020e */
[----:B------:R-:W-:Y:S02]  /*01b0*/  LEA R6, P0, R10, R24, 0x1 ;  /* 0x000000180a067211 */ /* 0x000fe400078008ff */
[-C--:B------:R-:W-:Y:S01]  /*01c0*/  LEA.HI.X.SX32 R9, R11, R26.reuse, 0x1, P1 ;  /* 0x0000001a0b097211 */ /* 0x080fe200008f0eff */
[----:B------:R-:W-:Y:S01]  /*01d0*/  IMAD R16, R22, 0x4, R15 ;  /* 0x0000000416107824 */ /* 0x000fe200078e020f */
[----:B------:R-:W-:Y:S01]  /*01e0*/  LEA.HI.X.SX32 R7, R10, R26, 0x1, P0 ;  /* 0x0000001a0a077211 */ /* 0x000fe200000f0eff */
[----:B------:R0:W2:Y:S01]  /*01f0*/  LDG.E.U16 R23, [R4.64] ;  /* 0x0000000604177981 */ /* 0x0000a2000c1e1500 */
[----:B------:R-:W-:-:S02]  /*0200*/  LEA R10, P0, R13, R24, 0x1 ;  /* 0x000000180d0a7211 */ /* 0x000fc400078008ff */
[----:B------:R-:W-:Y:S01]  /*0210*/  LEA R17, R22, R16, 0x2 ;  /* 0x0000001016117211 */ /* 0x000fe200078e10ff */
[----:B------:R1:W3:Y:S01]  /*0220*/  LDG.E.U16 R29, [R8.64] ;  /* 0x00000006081d7981 */ /* 0x0002e2000c1e1500 */
[----:B------:R-:W-:Y:S02]  /*0230*/  LEA.HI.X.SX32 R11, R13, R26, 0x1, P0 ;  /* 0x0000001a0d0b7211 */ /* 0x000fe400000f0eff */
[CC--:B------:R-:W-:Y:S01]  /*0240*/  LEA R12, P1, R14.reuse, R24.reuse, 0x1 ;  /* 0x000000180e0c7211 */ /* 0x0c0fe200078208ff */
[----:B------:R4:W5:Y:S01]  /*0250*/  LDG.E.U16 R27, [R6.64] ;  /* 0x00000006061b7981 */ /* 0x000962000c1e1500 */
[C---:B0-----:R-:W-:Y:S02]  /*0260*/  LEA R4, P0, R15.reuse, R24, 0x1 ;  /* 0x000000180f047211 */ /* 0x041fe400078008ff */
[-C--:B------:R-:W-:Y:S01]  /*0270*/  LEA.HI.X.SX32 R13, R14, R26.reuse, 0x1, P1 ;  /* 0x0000001a0e0d7211 */ /* 0x080fe200008f0eff */
[----:B------:R0:W5:Y:S01]  /*0280*/  LDG.E.U16 R31, [R10.64] ;  /* 0x000000060a1f7981 */ /* 0x000162000c1e1500 */
[----:B------:R-:W-:Y:S01]  /*0290*/  LEA.HI.X.SX32 R5, R15, R26, 0x1, P0 ;  /* 0x0000001a0f057211 */ /* 0x000fe200000f0eff */
[----:B------:R-:W-:Y:S01]  /*02a0*/  IMAD R15, R22, 0x4, R17 ;  /* 0x00000004160f7824 */ /* 0x000fe200078e0211 */
[----:B-1----:R-:W-:Y:S01]  /*02b0*/  LEA R8, P0, R16, R24, 0x1 ;  /* 0x0000001810087211 */ /* 0x002fe200078008ff */
[----:B------:R1:W5:Y:S02]  /*02c0*/  LDG.E.U16 R33, [R12.64] ;  /* 0x000000060c217981 */ /* 0x000364000c1e1500 */
[----:B------:R-:W-:Y:S01]  /*02d0*/  IMAD R19, R22, 0x4, R15 ;  /* 0x0000000416137824 */ /* 0x000fe200078e020f */
[----:B------:R-:W-:Y:S01]  /*02e0*/  LEA.HI.X.SX32 R9, R16, R26, 0x1, P0 ;  /* 0x0000001a10097211 */ /* 0x000fe200000f0eff */
[----:B------:R1:W5:Y:S01]  /*02f0*/  LDG.E.U16 R35, [R4.64] ;  /* 0x0000000604237981 */ /* 0x000362000c1e1500 */
[-C--:B----4-:R-:W-:Y:S01]  /*0300*/  LEA R6, P0, R17, R24.reuse, 0x1 ;  /* 0x0000001811067211 */ /* 0x090fe200078008ff */
[----:B------:R-:W-:Y:S01]  /*0310*/  IMAD R16, R22, 0x4, R19 ;  /* 0x0000000416107824 */ /* 0x000fe200078e0213 */
[----:B------:R-:W-:Y:S01]  /*0320*/  LEA R14, P1, R15, R24, 0x1 ;  /* 0x000000180f0e7211 */ /* 0x000fe200078208ff */
[----:B------:R4:W5:Y:S01]  /*0330*/  LDG.E.U16 R37, [R8.64] ;  /* 0x0000000608257981 */ /* 0x000962000c1e1500 */
[----:B------:R-:W-:-:S02]  /*0340*/  LEA.HI.X.SX32 R7, R17, R26, 0x1, P0 ;  /* 0x0000001a11077211 */ /* 0x000fc400000f0eff */
[----:B------:R-:W-:Y:S02]  /*0350*/  LEA R20, R22, R16, 0x2 ;  /* 0x0000001016147211 */ /* 0x000fe400078e10ff */
[----:B0-----:R-:W-:Y:S01]  /*0360*/  LEA R10, P0, R16, R24, 0x1 ;  /* 0x00000018100a7211 */ /* 0x001fe200078008ff */
[----:B------:R0:W5:Y:S02]  /*0370*/  LDG.E.U16 R39, [R6.64] ;  /* 0x0000000606277981 */ /* 0x000164000c1e1500 */
[----:B-1----:R-:W-:-:S04]  /*0380*/  IMAD R13, R22, 0x4, R20 ;  /* 0x00000004160d7824 */ /* 0x002fc800078e0214 */
[----:B------:R-:W-:Y:S01]  /*0390*/  IMAD R21, R22, 0x4, R13 ;  /* 0x0000000416157824 */ /* 0x000fe200078e020d */
[----:B------:R-:W-:-:S03]  /*03a0*/  LEA.HI.X.SX32 R11, R16, R26, 0x1, P0 ;  /* 0x0000001a100b7211 */ /* 0x000fc600000f0eff */
[----:B------:R-:W-:Y:S01]  /*03b0*/  IMAD R5, R22, 0x4, R21 ;  /* 0x0000000416057824 */ /* 0x000fe200078e0215 */
[----:B------:R-:W-:Y:S01]  /*03c0*/  LEA R12, P0, R13, R24, 0x1 ;  /* 0x000000180d0c7211 */ /* 0x000fe200078008ff */
[----:B------:R1:W5:Y:S01]  /*03d0*/  LDG.E.U16 R43, [R10.64] ;  /* 0x000000060a2b7981 */ /* 0x000362000c1e1500 */
[----:B------:R-:W-:Y:S02]  /*03e0*/  LEA.HI.X.SX32 R15, R15, R26, 0x1, P1 ;  /* 0x0000001a0f0f7211 */ /* 0x000fe400008f0eff */
[----:B------:R-:W-:Y:S02]  /*03f0*/  LEA R16, P1, R5, R24, 0x1 ;  /* 0x0000001805107211 */ /* 0x000fe400078208ff */
[----:B------:R-:W-:Y:S01]  /*0400*/  LEA.HI.X.SX32 R13, R13, R26, 0x1, P0 ;  /* 0x0000001a0d0d7211 */ /* 0x000fe200000f0eff */
[----:B------:R0:W5:Y:S01]  /*0410*/  LDG.E.U16 R41, [R14.64] ;  /* 0x000000060e297981 */ /* 0x000162000c1e1500 */
[----:B------:R-:W-:Y:S02]  /*0420*/  LEA R4, P0, R19, R24, 0x1 ;  /* 0x0000001813047211 */ /* 0x000fe400078008ff */
[----:B------:R-:W-:-:S02]  /*0430*/  LEA.HI.X.SX32 R17, R5, R26, 0x1, P1 ;  /* 0x0000001a05117211 */ /* 0x000fc400008f0eff */
[----:B------:R-:W-:Y:S01]  /*0440*/  LEA R22, R22, R5, 0x2 ;  /* 0x0000000516167211 */ /* 0x000fe200078e10ff */
[----:B------:R0:W5:Y:S01]  /*0450*/  LDG.E.U16 R13, [R12.64] ;  /* 0x000000060c0d7981 */ /* 0x000162000c1e1500 */
[----:B------:R-:W-:Y:S02]  /*0460*/  LEA.HI.X.SX32 R5, R19, R26, 0x1, P0 ;  /* 0x0000001a13057211 */ /* 0x000fe400000f0eff */
[-C--:B----4-:R-:W-:Y:S01]  /*0470*/  LEA R8, P1, R21, R24.reuse, 0x1 ;  /* 0x0000001815087211 */ /* 0x090fe200078208ff */
[----:B------:R-:W4:Y:S04]  /*0480*/  LDG.E.U16 R17, [R16.64] ;  /* 0x0000000610117981 */ /* 0x000f28000c1e1500 */
[----:B-1----:R1:W4:Y:S01]  /*0490*/  LDG.E.U16 R11, [R4.64] ;  /* 0x00000006040b7981 */ /* 0x002322000c1e1500 */
[----:B0-----:R-:W-:-:S02]  /*04a0*/  LEA R6, P0, R20, R24, 0x1 ;  /* 0x0000001814067211 */ /* 0x001fc400078008ff */
[-C--:B------:R-:W-:Y:S02]  /*04b0*/  LEA.HI.X.SX32 R9, R21, R26.reuse, 0x1, P1 ;  /* 0x0000001a15097211 */ /* 0x080fe400008f0eff */
[----:B------:R-:W-:Y:S02]  /*04c0*/  LEA.HI.X.SX32 R7, R20, R26, 0x1, P0 ;  /* 0x0000001a14077211 */ /* 0x000fe400000f0eff */
[C---:B------:R-:W-:Y:S02]  /*04d0*/  LEA R14, P0, R22.reuse, R24, 0x1 ;  /* 0x00000018160e7211 */ /* 0x040fe400078008ff */
[----:B------:R0:W4:Y:S02]  /*04e0*/  LDG.E.U16 R9, [R8.64] ;  /* 0x0000000608097981 */ /* 0x000124000c1e1500 */
[----:B------:R-:W-:Y:S02]  /*04f0*/  LEA.HI.X.SX32 R15, R22, R26, 0x1, P0 ;  /* 0x0000001a160f7211 */ /* 0x000fe400000f0eff */
[----:B------:R0:W4:Y:S04]  /*0500*/  LDG.E.U16 R7, [R6.64] ;  /* 0x0000000606077981 */ /* 0x000128000c1e1500 */
[----:B------:R0:W4:Y:S01]  /*0510*/  LDG.E.U16 R15, [R14.64] ;  /* 0x000000060e0f7981 */ /* 0x000122000c1e1500 */
[----:B------:R-:W-:-:S02]  /*0520*/  LOP3.LUT R19, R0, 0x3f, RZ, 0xc0, !PT ;  /* 0x0000003f00137812 */ /* 0x000fc400078ec0ff */
[----:B------:R-:W-:-:S03]  /*0530*/  SHF.R.S32.HI R10, RZ, 0x6, R0 ;  /* 0x00000006ff0a7819 */ /* 0x000fc60000011400 */
[----:B------:R-:W-:Y:S01]  /*0540*/  IMAD.SHL.U32 R21, R19, 0x2, RZ ;  /* 0x0000000213157824 */ /* 0x000fe200078e00ff */
[----:B------:R-:W-:-:S04]  /*0550*/  SGXT R10, R10, 0x1 ;  /* 0x000000010a0a781a */ /* 0x000fc80000000200 */
[----:B-1----:R-:W-:-:S04]  /*0560*/  LOP3.LUT R4, R21, 0x90, R10, 0x78, !PT ;  /* 0x0000009015047812 */ /* 0x002fc800078e780a */
[----:B0-----:R-:W-:Y:S02]  /*0570*/  LOP3.LUT R6, R4, 0x20, RZ, 0x3c, !PT ;  /* 0x0000002004067812 */ /* 0x001fe400078e3cff */
[----:B------:R-:W-:Y:S01]  /*0580*/  SHF.R.S32.HI R12, RZ, 0x4, R0 ;  /* 0x00000004ff0c7819 */ /* 0x000fe20000011400 */
[----:B------:R-:W-:-:S03]  /*0590*/  IMAD.SHL.U32 R10, R0, 0x4, RZ ;  /* 0x00000004000a7824 */ /* 0x000fc600078e00ff */
[----:B------:R-:W-:Y:S02]  /*05a0*/  SGXT R12, R12, 0x1 ;  /* 0x000000010c0c781a */ /* 0x000fe40000000200 */
[----:B------:R-:W-:Y:S02]  /*05b0*/  LOP3.LUT R20, R0, 0x60, RZ, 0xc0, !PT ;  /* 0x0000006000147812 */ /* 0x000fe400078ec0ff */
[----:B------:R-:W-:Y:S02]  /*05c0*/  LOP3.LUT R5, R12, 0x804, RZ, 0xc0, !PT ;  /* 0x000008040c057812 */ /* 0x000fe400078ec0ff */
[----:B------:R-:W-:Y:S01]  /*05d0*/  LOP3.LUT R12, R0, 0x7f, RZ, 0xc0, !PT ;  /* 0x0000007f000c7812 */ /* 0x000fe200078ec0ff */
[----:B------:R-:W-:Y:S01]  /*05e0*/  IMAD.MOV.U32 R103, RZ, RZ, -0x800000 ;  /* 0xff800000ff677424 */ /* 0x000fe200078e00ff */
[----:B------:R-:W-:Y:S01]  /*05f0*/  LOP3.LUT R5, R5, 0x80, R10, 0xf8, !PT ;  /* 0x0000008005057812 */ /* 0x000fe200078ef80a */
[----:B------:R-:W-:Y:S01]  /*0600*/  IMAD.MOV.U32 R10, RZ, RZ, 0x3f800000 ;  /* 0x3f800000ff0a7424 */ /* 0x000fe200078e00ff */
[----:B------:R-:W-:Y:S01]  /*0610*/  MOV R102, 0xff800000 ;  /* 0xff80000000667802 */ /* 0x000fe20000000f00 */
[----:B------:R-:W-:Y:S01]  /*0620*/  IMAD.MOV.U32 R100, RZ, RZ, -0x800000 ;  /* 0xff800000ff647424 */ /* 0x000fe200078e00ff */
[----:B------:R-:W-:Y:S01]  /*0630*/  CS2R R60, SRZ ;  /* 0x00000000003c7805 */ /* 0x000fe2000001ff00 */
[----:B------:R-:W-:Y:S01]  /*0640*/  IMAD.MOV.U32 R101, RZ, RZ, -0x800000 ;  /* 0xff800000ff657424 */ /* 0x000fe200078e00ff */
[----:B------:R-:W-:Y:S01]  /*0650*/  CS2R R62, SRZ ;  /* 0x00000000003e7805 */ /* 0x000fe2000001ff00 */
[----:B------:R-:W-:Y:S01]  /*0660*/  IMAD.MOV.U32 R42, RZ, RZ, 0x3f800000 ;  /* 0x3f800000ff2a7424 */ /* 0x000fe200078e00ff */
[----:B------:R-:W-:Y:S01]  /*0670*/  CS2R R72, SRZ ;  /* 0x0000000000487805 */ /* 0x000fe2000001ff00 */
[----:B------:R-:W-:Y:S01]  /*0680*/  IMAD.MOV.U32 R8, RZ, RZ, c[0x0][0x1c8] ;  /* 0x00007200ff087624 */ /* 0x000fe200078e00ff */
[----:B------:R-:W-:Y:S01]  /*0690*/  CS2R R74, SRZ ;  /* 0x00000000004a7805 */ /* 0x000fe2000001ff00 */
[----:B------:R-:W-:Y:S01]  /*06a0*/  CS2R R76, SRZ ;  /* 0x00000000004c7805 */ /* 0x000fe2000001ff00 */
[----:B------:R-:W-:Y:S01]  /*06b0*/  CS2R R78, SRZ ;  /* 0x00000000004e7805 */ /* 0x000fe2000001ff00 */
[----:B------:R-:W-:Y:S01]  /*06c0*/  CS2R R64, SRZ ;  /* 0x0000000000407805 */ /* 0x000fe2000001ff00 */
[----:B------:R-:W-:Y:S01]  /*06d0*/  CS2R R66, SRZ ;  /* 0x0000000000427805 */ /* 0x000fe2000001ff00 */
[----:B------:R-:W-:-:S02]  /*06e0*/  ISETP.GE.U32.AND P0, PT, R12, 0x20, PT ;  /* 0x000000200c00780c */ /* 0x000fc40003f06070 */
[----:B------:R-:W-:Y:S01]  /*06f0*/  LOP3.LUT R14, R0, 0x1c, RZ, 0xc0, !PT ;  /* 0x0000001c000e7812 */ /* 0x000fe200078ec0ff */
[----:B--2---:R-:W-:Y:S04]  /*0700*/  STS.U16 [R4+0x2000], R23 ;  /* 0x0020001704007388 */ /* 0x004fe80000000400 */
[----:B---3--:R-:W-:Y:S04]  /*0710*/  STS.U16 [R4+0x2200], R29 ;  /* 0x0022001d04007388 */ /* 0x008fe80000000400 */
[----:B-----5:R-:W-:Y:S04]  /*0720*/  STS.U16 [R4+0x2400], R33 ;  /* 0x0024002104007388 */ /* 0x020fe80000000400 */
[----:B------:R-:W-:Y:S04]  /*0730*/  STS.U16 [R4+0x2600], R37 ;  /* 0x0026002504007388 */ /* 0x000fe80000000400 */
[----:B------:R-:W-:Y:S04]  /*0740*/  STS.U16 [R4+0x2a00], R43 ;  /* 0x002a002b04007388 */ /* 0x000fe80000000400 */
[----:B------:R-:W-:Y:S04]  /*0750*/  STS.U16 [R4+0x2800], R41 ;  /* 0x0028002904007388 */ /* 0x000fe80000000400 */
[----:B------:R-:W-:Y:S04]  /*0760*/  STS.U16 [R4+0x2c00], R13 ;  /* 0x002c000d04007388 */ /* 0x000fe80000000400 */
[----:B----4-:R-:W-:Y:S04]  /*0770*/  STS.U16 [R4+0x2e00], R17 ;  /* 0x002e001104007388 */ /* 0x010fe80000000400 */
[----:B------:R-:W-:Y:S04]  /*0780*/  STS.U16 [R6+0x2100], R27 ;  /* 0x0021001b06007388 */ /* 0x000fe80000000400 */
[----:B------:R-:W-:Y:S04]  /*0790*/  STS.U16 [R6+0x2300], R31 ;  /* 0x0023001f06007388 */ /* 0x000fe80000000400 */
[----:B------:R-:W-:Y:S04]  /*07a0*/  STS.U16 [R6+0x2500], R35 ;  /* 0x0025002306007388 */ /* 0x000fe80000000400 */
[----:B------:R-:W-:Y:S04]  /*07b0*/  STS.U16 [R6+0x2700], R39 ;  /* 0x0027002706007388 */ /* 0x000fe80000000400 */
[----:B------:R0:W-:Y:S02]  /*07c0*/  STS.U16 [R6+0x2900], R11 ;  /* 0x0029000b06007388 */ /* 0x0001e40000000400 */
[----:B0-----:R-:W-:-:S04]  /*07d0*/  IADD3 R11, R25, 0x20, RZ ;  /* 0x00000020190b7810 */ /* 0x001fc80007ffe0ff */
[----:B------:R-:W-:Y:S01]  /*07e0*/  ISETP.GE.AND P1, PT, R11, 0x1, PT ;  /* 0x000000010b00780c */ /* 0x000fe20003f26270 */
[----:B------:R0:W-:Y:S04]  /*07f0*/  STS.U16 [R6+0x2d00], R9 ;  /* 0x002d000906007388 */ /* 0x0001e80000000400 */
[----:B------:R1:W-:Y:S01]  /*0800*/  STS.U16 [R6+0x2b00], R7 ;  /* 0x002b000706007388 */ /* 0x0003e20000000400 */
[----:B0-----:R-:W-:-:S04]  /*0810*/  SHF.L.U32 R9, R0, 0x1, RZ ;  /* 0x0000000100097819 */ /* 0x001fc800000006ff */
[----:B-1----:R-:W-:Y:S01]  /*0820*/  LOP3.LUT R7, R9, 0x3c, RZ, 0xc0, !PT ;  /* 0x0000003c09077812 */ /* 0x002fe200078ec0ff */
[----:B------:R0:W-:Y:S01]  /*0830*/  STS.U16 [R6+0x2f00], R15 ;  /* 0x002f000f06007388 */ /* 0x0001e20000000400 */
[----:B------:R-:W-:Y:S01]  /*0840*/  MOV R13, 0x3f800000 ;  /* 0x3f800000000d7802 */ /* 0x000fe20000000f00 */
[----:B------:R-:W-:Y:S01]  /*0850*/  IMAD.MOV.U32 R43, RZ, RZ, 0x3f800000 ;  /* 0x3f800000ff2b7424 */ /* 0x000fe200078e00ff */
[----:B------:R-:W-:Y:S01]  /*0860*/  LOP3.LUT R17, R0, 0x7, RZ, 0xc0, !PT ;  /* 0x0000000700117812 */ /* 0x000fe200078ec0ff */
[----:B------:R-:W-:Y:S02]  /*0870*/  IMAD R16, R20, 0x8, R7 ;  /* 0x0000000814107824 */ /* 0x000fe400078e0207 */
[----:B0-----:R-:W-:Y:S01]  /*0880*/  IMAD R15, R18, c[0x0][0x1c8], RZ ;  /* 0x00007200120f7a24 */ /* 0x001fe200078e02ff */
[----:B------:R-:W-:Y:S05]  /*0890*/  @!P1 BRA `(.L_x_0) ;  /* 0x000030f000009947 */ /* 0x000fea0003800000 */
[----:B------:R-:W-:Y:S01]  /*08a0*/  IMAD R18, R19, c[0x0][0x1a8], RZ ;  /* 0x00006a0013127a24 */ /* 0x000fe200078e02ff */
[--C-:B------:R-:W-:Y:S01]  /*08b0*/  SHF.R.U32.HI R28, RZ, 0x2, R0.reuse ;  /* 0x00000002ff1c7819 */ /* 0x100fe20000011600 */
[----:B------:R-:W-:Y:S01]  /*08c0*/  IMAD R7, R2, c[0x0][0x1a0], RZ ;  /* 0x0000680002077a24 */ /* 0x000fe200078e02ff */
[----:B------:R-:W-:Y:S01]  /*08d0*/  LEA R29, R17, R20, 0x2 ;  /* 0x00000014111d7211 */ /* 0x000fe200078e10ff */
[----:B------:R-:W-:Y:S01]  /*08e0*/  IMAD.SHL.U32 R23, R0, 0x8, RZ ;  /* 0x0000000800177824 */ /* 0x000fe200078e00ff */
[----:B------:R-:W-:Y:S01]  /*08f0*/  SGXT.U32 R28, R28, 0x3 ;  /* 0x000000031c1c781a */ /* 0x000fe20000000000 */
[----:B------:R-:W-:Y:S01]  /*0900*/  IMAD.SHL.U32 R13, R7, 0x2, RZ ;  /* 0x00000002070d7824 */ /* 0x000fe200078e00ff */
[----:B------:R-:W-:Y:S01]  /*0910*/  MOV R172, 0xff800000 ;  /* 0xff80000000ac7802 */ /* 0x000fe20000000f00 */
[C---:B------:R-:W-:Y:S01]  /*0920*/  IMAD.SHL.U32 R22, R18.reuse, 0x2, RZ ;  /* 0x0000000212167824 */ /* 0x040fe200078e00ff */
[----:B------:R-:W-:Y:S01]  /*0930*/  CS2R R72, SRZ ;  /* 0x0000000000487805 */ /* 0x000fe2000001ff00 */
[----:B------:R-:W-:Y:S01]  /*0940*/  IMAD.HI R24, R18, 0x2, RZ ;  /* 0x0000000212187827 */ /* 0x000fe200078e02ff */
[----:B------:R-:W-:Y:S01]  /*0950*/  LOP3.LUT R18, R23, 0x30, RZ, 0xc0, !PT ;  /* 0x0000003017127812 */ /* 0x000fe200078ec0ff */
[----:B------:R-:W-:Y:S01]  /*0960*/  CS2R R74, SRZ ;  /* 0x00000000004a7805 */ /* 0x000fe2000001ff00 */
[----:B------:R-:W-:Y:S01]  /*0970*/  IADD3 R174, P1, P2, R22, c[0x0][0x168], R13 ;  /* 0x00005a0016ae7a10 */ /* 0x000fe20007a3e00d */
[----:B------:R-:W-:Y:S01]  /*0980*/  IMAD R21, R19, c[0x0][0x1b4], RZ ;  /* 0x00006d0013157a24 */ /* 0x000fe200078e02ff */
[----:B------:R-:W-:Y:S01]  /*0990*/  SHF.R.U32.HI R13, RZ, 0x6, R0 ;  /* 0x00000006ff0d7819 */ /* 0x000fe20000011600 */
[----:B------:R-:W-:Y:S01]  /*09a0*/  IMAD R10, R2, c[0x0][0x1b0], RZ ;  /* 0x00006c00020a7a24 */ /* 0x000fe200078e02ff */
[----:B------:R-:W-:Y:S01]  /*09b0*/  CS2R R76, SRZ ;  /* 0x00000000004c7805 */ /* 0x000fe2000001ff00 */
[----:B------:R-:W-:Y:S01]  /*09c0*/  IMAD.SHL.U32 R26, R17, 0x10, RZ ;  /* 0x00000010111a7824 */ /* 0x000fe200078e00ff */
[----:B------:R-:W-:Y:S01]  /*09d0*/  SHF.L.U32 R23, R21, 0x1, RZ ;  /* 0x0000000115177819 */ /* 0x000fe200000006ff */
[----:B------:R-:W-:Y:S01]  /*09e0*/  IMAD.SHL.U32 R27, R0, 0x80, RZ ;  /* 0x00000080001b7824 */ /* 0x000fe200078e00ff */
[----:B------:R-:W-:Y:S01]  /*09f0*/  SGXT.U32 R13, R13, 0x1 ;  /* 0x000000010d0d781a */ /* 0x000fe20000000000 */
[----:B------:R-:W-:Y:S01]  /*0a00*/  IMAD.HI R19, R7, 0x2, RZ ;  /* 0x0000000207137827 */ /* 0x000fe200078e02ff */
[----:B------:R-:W-:Y:S01]  /*0a10*/  CS2R R78, SRZ ;  /* 0x00000000004e7805 */ /* 0x000fe2000001ff00 */
[----:B------:R-:W-:Y:S01]  /*0a20*/  CS2R R66, SRZ ;  /* 0x0000000000427805 */ /* 0x000fe2000001ff00 */
[----:B------:R-:W-:Y:S01]  /*0a30*/  LOP3.LUT R7, R26, 0x780, R27, 0xf8, !PT ;  /* 0x000007801a077812 */ /* 0x000fe200078ef81b */
[----:B------:R-:W-:Y:S01]  /*0a40*/  IMAD.SHL.U32 R122, R10, 0x2, RZ ;  /* 0x000000020a7a7824 */ /* 0x000fe200078e00ff */
[----:B------:R-:W-:Y:S01]  /*0a50*/  IADD3.X R42, R24, c[0x0][0x16c], R19, P1, P2 ;  /* 0x00005b00182a7a10 */ /* 0x000fe20000fe4413 */
[----:B------:R-:W-:Y:S01]  /*0a60*/  IMAD R22, R17, 0x40, R18 ;  /* 0x0000004011167824 */ /* 0x000fe200078e0212 */
[--C-:B------:R-:W-:Y:S01]  /*0a70*/  LOP3.LUT R26, R26, 0x30, R9.reuse, 0x78, !PT ;  /* 0x000000301a1a7812 */ /* 0x100fe200078e7809 */
[----:B------:R-:W-:Y:S01]  /*0a80*/  IMAD.HI R21, R21, 0x2, RZ ;  /* 0x0000000215157827 */ /* 0x000fe200078e02ff */
[----:B------:R-:W-:Y:S01]  /*0a90*/  IADD3 R122, P3, P4, R23, c[0x0][0x170], R122 ;  /* 0x00005c00177a7a10 */ /* 0x000fe20007c7e07a */
[----:B------:R-:W-:Y:S01]  /*0aa0*/  UMOV UR4, URZ ;  /* 0x0000003f00047c82 */ /* 0x000fe20008000000 */
[----:B------:R-:W-:Y:S01]  /*0ab0*/  LOP3.LUT R19, R9, 0x6, RZ, 0xc0, !PT ;  /* 0x0000000609137812 */ /* 0x000fe200078ec0ff */
[----:B------:R-:W-:Y:S01]  /*0ac0*/  IMAD.HI R10, R10, 0x2, RZ ;  /* 0x000000020a0a7827 */ /* 0x000fe200078e02ff */
[----:B------:R-:W-:-:S02]  /*0ad0*/  LOP3.LUT R23, R22, 0x10, R9, 0x78, !PT ;  /* 0x0000001016177812 */ /* 0x000fc400078e7809 */
[----:B------:R-:W-:Y:S01]  /*0ae0*/  LOP3.LUT R9, R0, 0x1f, RZ, 0xc0, !PT ;  /* 0x0000001f00097812 */ /* 0x000fe200078ec0ff */
[----:B------:R-:W-:Y:S01]  /*0af0*/  IMAD.MOV.U32 R44, RZ, RZ, c[0x0][0x1a4] ;  /* 0x00006900ff2c7624 */ /* 0x000fe200078e00ff */
[----:B------:R-:W-:Y:S01]  /*0b00*/  IADD3.X R40, R21, c[0x0][0x174], R10, P3, P4 ;  /* 0x00005d0015287a10 */ /* 0x000fe20001fe840a */
[----:B------:R-:W-:Y:S01]  /*0b10*/  IMAD R41, R13, c[0x0][0x1b8], RZ ;  /* 0x00006e000d297a24 */ /* 0x000fe200078e02ff */
[----:B------:R-:W-:Y:S01]  /*0b20*/  LEA R9, R14, R9, 0x3 ;  /* 0x000000090e097211 */ /* 0x000fe200078e18ff */
[----:B------:R-:W-:Y:S01]  /*0b30*/  IMAD.U32 R18, R29, 0x20, R26 ;  /* 0x000000201d127824 */ /* 0x000fe200078e001a */
[----:B------:R-:W-:Y:S01]  /*0b40*/  LOP3.LUT R22, R0, 0x10, RZ, 0xc0, !PT ;  /* 0x0000001000167812 */ /* 0x000fe200078ec0ff */
[----:B------:R-:W-:Y:S01]  /*0b50*/  IMAD.SHL.U32 R29, R14, 0x4, RZ ;  /* 0x000000040e1d7824 */ /* 0x000fe200078e00ff */
[----:B------:R-:W-:Y:S01]  /*0b60*/  LEA.HI R19, R20, R19, RZ, 0x1e ;  /* 0x0000001314137211 */ /* 0x000fe200078ff0ff */
[----:B------:R-:W-:Y:S01]  /*0b70*/  IMAD.SHL.U32 R27, R9, 0x4, RZ ;  /* 0x00000004091b7824 */ /* 0x000fe200078e00ff */
[----:B------:R-:W-:Y:S01]  /*0b80*/  SHF.R.U32.HI R20, RZ, 0x1, R20 ;  /* 0x00000001ff147819 */ /* 0x000fe20000011614 */
[----:B------:R-:W-:Y:S01]  /*0b90*/  IMAD R9, R13, c[0x0][0x1a4], RZ ;  /* 0x000069000d097a24 */ /* 0x000fe200078e02ff */
[----:B------:R-:W-:Y:S01]  /*0ba0*/  LOP3.LUT R26, R28, 0x8, RZ, 0xfc, !PT ;  /* 0x000000081c1a7812 */ /* 0x000fe200078efcff */
[----:B------:R-:W-:Y:S01]  /*0bb0*/  IMAD R21, R22, 0x20, R23 ;  /* 0x0000002016157824 */ /* 0x000fe200078e0217 */
[----:B------:R-:W-:Y:S01]  /*0bc0*/  LOP3.LUT R20, R27, R20, RZ, 0x3c, !PT ;  /* 0x000000141b147212 */ /* 0x000fe200078e3cff */
[----:B------:R-:W-:Y:S01]  /*0bd0*/  IMAD.MOV.U32 R52, RZ, RZ, c[0x0][0x1b8] ;  /* 0x00006e00ff347624 */ /* 0x000fe200078e00ff */
[----:B------:R-:W-:Y:S01]  /*0be0*/  LEA R10, R44, R9, 0x1 ;  /* 0x000000092c0a7211 */ /* 0x000fe200078e08ff */
[----:B------:R-:W-:Y:S01]  /*0bf0*/  IMAD.SHL.U32 R31, R26, 0x10, RZ ;  /* 0x000000101a1f7824 */ /* 0x000fe200078e00ff */
[----:B------:R-:W-:Y:S01]  /*0c00*/  SHF.R.U32.HI R22, RZ, 0x3, R12 ;  /* 0x00000003ff167819 */ /* 0x000fe2000001160c */
[----:B------:R-:W-:Y:S01]  /*0c10*/  IMAD.MOV.U32 R179, RZ, RZ, -0x800000 ;  /* 0xff800000ffb37424 */ /* 0x000fe200078e00ff */
[----:B------:R-:W-:Y:S01]  /*0c20*/  LOP3.LUT R27, R28, 0x10, RZ, 0xfc, !PT ;  /* 0x000000101c1b7812 */ /* 0x000fe200078efcff */
[----:B------:R-:W-:Y:S01]  /*0c30*/  IMAD R33, R44, 0x2, R10 ;  /* 0x000000022c217824 */ /* 0x000fe200078e020a */
[----:B------:R-:W-:Y:S01]  /*0c40*/  LOP3.LUT R32, R22, 0xc, RZ, 0xc0, !PT ;  /* 0x0000000c16207812 */ /* 0x000fe200078ec0ff */
[----:B------:R-:W-:Y:S01]  /*0c50*/  IMAD.MOV.U32 R178, RZ, RZ, -0x800000 ;  /* 0xff800000ffb27424 */ /* 0x000fe200078e00ff */
[-C--:B------:R-:W-:Y:S01]  /*0c60*/  LEA R238, P2, R9, R174.reuse, 0x1 ;  /* 0x000000ae09ee7211 */ /* 0x080fe200078408ff */
[----:B------:R-:W-:Y:S01]  /*0c70*/  IMAD R13, R44, 0x2, R33 ;  /* 0x000000022c0d7824 */ /* 0x000fe200078e0221 */
[----:B------:R-:W-:Y:S01]  /*0c80*/  LEA R234, P3, R33, R174, 0x1 ;  /* 0x000000ae21ea7211 */ /* 0x000fe200078608ff */
[----:B------:R-:W-:Y:S01]  /*0c90*/  IMAD.SHL.U32 R39, R27, 0x10, RZ ;  /* 0x000000101b277824 */ /* 0x000fe200078e00ff */
[----:B------:R-:W-:Y:S01]  /*0ca0*/  LEA.HI.X.SX32 R239, R9, R42, 0x1, P2 ;  /* 0x0000002a09ef7211 */ /* 0x000fe200010f0eff */
[----:B------:R-:W-:Y:S01]  /*0cb0*/  IMAD.IADD R30, R32, 0x1, R31 ;  /* 0x00000001201e7824 */ /* 0x000fe200078e021f */
[----:B------:R-:W-:Y:S01]  /*0cc0*/  LEA R34, R44, R13, 0x1 ;  /* 0x0000000d2c227211 */ /* 0x000fe200078e08ff */
[----:B------:R-:W-:Y:S01]  /*0cd0*/  IMAD.IADD R31, R32, 0x1, R39 ;  /* 0x00000001201f7824 */ /* 0x000fe200078e0227 */
[----:B------:R-:W-:Y:S01]  /*0ce0*/  LEA R236, P2, R10, R174, 0x1 ;  /* 0x000000ae0aec7211 */ /* 0x000fe200078408ff */
[----:B------:R-:W-:Y:S01]  /*0cf0*/  IMAD.IADD R29, R29, 0x1, R32 ;  /* 0x000000011d1d7824 */ /* 0x000fe200078e0220 */
[-C--:B------:R-:W-:Y:S01]  /*0d00*/  LEA.HI.X.SX32 R235, R33, R42.reuse, 0x1, P3 ;  /* 0x0000002a21eb7211 */ /* 0x080fe200018f0eff */
[----:B------:R-:W-:Y:S01]  /*0d10*/  IMAD R35, R44, 0x2, R34 ;  /* 0x000000022c237824 */ /* 0x000fe200078e0222 */
[----:B------:R-:W-:Y:S01]  /*0d20*/  LEA.HI.X.SX32 R237, R10, R42, 0x1, P2 ;  /* 0x0000002a0aed7211 */ /* 0x000fe200010f0eff */
[----:B------:R-:W-:Y:S01]  /*0d30*/  IMAD.MOV.U32 R173, RZ, RZ, -0x800000 ;  /* 0xff800000ffad7424 */ /* 0x000fe200078e00ff */
[----:B------:R-:W-:-:S02]  /*0d40*/  LEA R232, P2, R13, R174, 0x1 ;  /* 0x000000ae0de87211 */ /* 0x000fc400078408ff */
[C---:B------:R-:W-:Y:S02]  /*0d50*/  LEA R36, R44.reuse, R35, 0x1 ;  /* 0x000000232c247211 */ /* 0x040fe400078e08ff */
[----:B------:R-:W-:Y:S02]  /*0d60*/  LEA.HI.X.SX32 R233, R13, R42, 0x1, P2 ;  /* 0x0000002a0de97211 */ /* 0x000fe400010f0eff */
[----:B------:R-:W-:Y:S02]  /*0d70*/  LEA R37, R44, R36, 0x1 ;  /* 0x000000242c257211 */ /* 0x000fe400078e08ff */
[----:B------:R-:W-:Y:S02]  /*0d80*/  LEA R230, P3, R34, R174, 0x1 ;  /* 0x000000ae22e67211 */ /* 0x000fe400078608ff */
[----:B------:R-:W-:Y:S02]  /*0d90*/  LEA R38, R44, R37, 0x1 ;  /* 0x000000252c267211 */ /* 0x000fe400078e08ff */
[----:B------:R-:W-:-:S02]  /*0da0*/  LEA.HI.X.SX32 R231, R34, R42, 0x1, P3 ;  /* 0x0000002a22e77211 */ /* 0x000fc400018f0eff */
[CC--:B------:R-:W-:Y:S01]  /*0db0*/  LEA R228, P2, R35.reuse, R174.reuse, 0x1 ;  /* 0x000000ae23e47211 */ /* 0x0c0fe200078408ff */
[----:B------:R-:W-:Y:S01]  /*0dc0*/  IMAD R39, R44, 0x2, R38 ;  /* 0x000000022c277824 */ /* 0x000fe200078e0226 */
[----:B------:R-:W-:Y:S02]  /*0dd0*/  LEA R226, P3, R36, R174, 0x1 ;  /* 0x000000ae24e27211 */ /* 0x000fe400078608ff */
[-C--:B------:R-:W-:Y:S02]  /*0de0*/  LEA.HI.X.SX32 R229, R35, R42.reuse, 0x1, P2 ;  /* 0x0000002a23e57211 */ /* 0x080fe400010f0eff */
[----:B------:R-:W-:Y:S02]  /*0df0*/  LEA R9, R44, R39, 0x1 ;  /* 0x000000272c097211 */ /* 0x000fe400078e08ff */
[----:B------:R-:W-:Y:S02]  /*0e00*/  LEA.HI.X.SX32 R227, R36, R42, 0x1, P3 ;  /* 0x0000002a24e37211 */ /* 0x000fe400018f0eff */
[-C--:B------:R-:W-:Y:S01]  /*0e10*/  LEA R224, P2, R37, R174.reuse, 0x1 ;  /* 0x000000ae25e07211 */ /* 0x080fe200078408ff */
[----:B------:R-:W-:Y:S01]  /*0e20*/  IMAD R10, R44, 0x2, R9 ;  /* 0x000000022c0a7824 */ /* 0x000fe200078e0209 */
[----:B------:R-:W-:-:S02]  /*0e30*/  LEA R222, P3, R38, R174, 0x1 ;  /* 0x000000ae26de7211 */ /* 0x000fc400078608ff */
[----:B------:R-:W-:Y:S02]  /*0e40*/  LEA.HI.X.SX32 R225, R37, R42, 0x1, P2 ;  /* 0x0000002a25e17211 */ /* 0x000fe400010f0eff */
[----:B------:R-:W-:Y:S02]  /*0e50*/  LEA R33, R44, R10, 0x1 ;  /* 0x0000000a2c217211 */ /* 0x000fe400078e08ff */
[----:B------:R-:W-:Y:S02]  /*0e60*/  LEA.HI.X.SX32 R223, R38, R42, 0x1, P3 ;  /* 0x0000002a26df7211 */ /* 0x000fe400018f0eff */
[-C--:B------:R-:W-:Y:S01]  /*0e70*/  LEA R220, P2, R39, R174.reuse, 0x1 ;  /* 0x000000ae27dc7211 */ /* 0x080fe200078408ff */
[----:B------:R-:W-:Y:S01]  /*0e80*/  IMAD R13, R44, 0x2, R33 ;  /* 0x000000022c0d7824 */ /* 0x000fe200078e0221 */
[----:B------:R-:W-:Y:S02]  /*0e90*/  LEA R218, P3, R9, R174, 0x1 ;  /* 0x000000ae09da7211 */ /* 0x000fe400078608ff */
[----:B------:R-:W-:-:S02]  /*0ea0*/  LEA.HI.X.SX32 R221, R39, R42, 0x1, P2 ;  /* 0x0000002a27dd7211 */ /* 0x000fc400010f0eff */
[----:B------:R-:W-:Y:S02]  /*0eb0*/  LEA R34, R44, R13, 0x1 ;  /* 0x0000000d2c227211 */ /* 0x000fe400078e08ff */
[----:B------:R-:W-:Y:S02]  /*0ec0*/  LOP3.LUT R22, R28, R25, RZ, 0xfc, !PT ;  /* 0x000000191c167212 */ /* 0x000fe400078efcff */
[C---:B------:R-:W-:Y:S01]  /*0ed0*/  LOP3.LUT R23, R25.reuse, 0x8, R28, 0xfe, !PT ;  /* 0x0000000819177812 */ /* 0x040fe200078efe1c */
[C---:B------:R-:W-:Y:S01]  /*0ee0*/  IMAD R35, R44.reuse, 0x2, R34 ;  /* 0x000000022c237824 */ /* 0x040fe200078e0222 */
[C-C-:B------:R-:W-:Y:S02]  /*0ef0*/  LOP3.LUT R24, R25.reuse, 0x10, R28.reuse, 0xfe, !PT ;  /* 0x0000001019187812 */ /* 0x140fe400078efe1c */
[----:B------:R-:W-:Y:S02]  /*0f00*/  LOP3.LUT R25, R25, 0x18, R28, 0xfe, !PT ;  /* 0x0000001819197812 */ /* 0x000fe400078efe1c */
[----:B------:R-:W-:-:S02]  /*0f10*/  LEA R36, R44, R35, 0x1 ;  /* 0x000000232c247211 */ /* 0x000fc400078e08ff */
[----:B------:R-:W-:Y:S02]  /*0f20*/  LOP3.LUT R28, R28, 0x18, RZ, 0xfc, !PT ;  /* 0x000000181c1c7812 */ /* 0x000fe400078efcff */
[----:B------:R-:W-:Y:S01]  /*0f30*/  LEA.HI.X.SX32 R219, R9, R42, 0x1, P3 ;  /* 0x0000002a09db7211 */ /* 0x000fe200018f0eff */
[----:B------:R-:W-:Y:S01]  /*0f40*/  IMAD R37, R44, 0x2, R36 ;  /* 0x000000022c257824 */ /* 0x000fe200078e0224 */
[-C--:B------:R-:W-:Y:S01]  /*0f50*/  LEA R216, P2, R10, R174.reuse, 0x1 ;  /* 0x000000ae0ad87211 */ /* 0x080fe200078408ff */
[----:B------:R-:W-:Y:S01]  /*0f60*/  IMAD.SHL.U32 R43, R28, 0x10, RZ ;  /* 0x000000101c2b7824 */ /* 0x000fe200078e00ff */
[C---:B------:R-:W-:Y:S02]  /*0f70*/  LEA R214, P3, R33.reuse, R174, 0x1 ;  /* 0x000000ae21d67211 */ /* 0x040fe400078608ff */
[----:B------:R-:W-:Y:S01]  /*0f80*/  LEA R38, R44, R37, 0x1 ;  /* 0x000000252c267211 */ /* 0x000fe200078e08ff */
[----:B------:R-:W-:Y:S01]  /*0f90*/  IMAD.IADD R32, R32, 0x1, R43 ;  /* 0x0000000120207824 */ /* 0x000fe200078e022b */
[-C--:B------:R-:W-:Y:S01]  /*0fa0*/  LEA.HI.X.SX32 R217, R10, R42.reuse, 0x1, P2 ;  /* 0x0000002a0ad97211 */ /* 0x080fe200010f0eff */
[----:B------:R-:W-:Y:S01]  /*0fb0*/  IMAD R43, R52, 0x2, R41 ;  /* 0x00000002342b7824 */ /* 0x000fe200078e0229 */
[----:B------:R-:W-:Y:S01]  /*0fc0*/  LEA.HI.X.SX32 R215, R33, R42, 0x1, P3 ;  /* 0x0000002a21d77211 */ /* 0x000fe200018f0eff */
[----:B------:R-:W-:Y:S01]  /*0fd0*/  IMAD R39, R44, 0x2, R38 ;  /* 0x000000022c277824 */ /* 0x000fe200078e0226 */
[CC--:B------:R-:W-:Y:S01]  /*0fe0*/  LEA R212, P2, R13.reuse, R174.reuse, 0x1 ;  /* 0x000000ae0dd47211 */ /* 0x0c0fe200078408ff */
[----:B------:R-:W-:Y:S01]  /*0ff0*/  IMAD R45, R52, 0x2, R43 ;  /* 0x00000002342d7824 */ /* 0x000fe200078e022b */
[----:B------:R-:W-:Y:S01]  /*1000*/  LEA R210, P3, R34, R174, 0x1 ;  /* 0x000000ae22d27211 */ /* 0x000fe200078608ff */
[----:B------:R-:W-:Y:S01]  /*1010*/  IMAD R9, R44, 0x2, R39 ;  /* 0x000000022c097824 */ /* 0x000fe200078e0227 */
[-C--:B------:R-:W-:Y:S01]  /*1020*/  LEA.HI.X.SX32 R213, R13, R42.reuse, 0x1, P2 ;  /* 0x0000002a0dd57211 */ /* 0x080fe200010f0eff */
[----:B------:R-:W-:Y:S01]  /*1030*/  IMAD R47, R52, 0x2, R45 ;  /* 0x00000002342f7824 */ /* 0x000fe200078e022d */
[----:B------:R-:W-:Y:S01]  /*1040*/  LEA.HI.X.SX32 R211, R34, R42, 0x1, P3 ;  /* 0x0000002a22d37211 */ /* 0x000fe200018f0eff */
[----:B------:R-:W-:Y:S01]  /*1050*/  IMAD R10, R44, 0x2, R9 ;  /* 0x000000022c0a7824 */ /* 0x000fe200078e0209 */
[-C--:B------:R-:W-:Y:S01]  /*1060*/  LEA R208, P4, R35, R174.reuse, 0x1 ;  /* 0x000000ae23d07211 */ /* 0x080fe200078808ff */
[----:B------:R-:W-:Y:S01]  /*1070*/  IMAD R49, R52, 0x2, R47 ;  /* 0x0000000234317824 */ /* 0x000fe200078e022f */
[----:B------:R-:W-:Y:S01]  /*1080*/  LEA R204, P3, R37, R174, 0x1 ;  /* 0x000000ae25cc7211 */ /* 0x000fe200078608ff */
[----:B------:R-:W-:Y:S01]  /*1090*/  IMAD R33, R44, 0x2, R10 ;  /* 0x000000022c217824 */ /* 0x000fe200078e020a */
[----:B------:R-:W-:Y:S01]  /*10a0*/  LEA.HI.X.SX32 R209, R35, R42, 0x1, P4 ;  /* 0x0000002a23d17211 */ /* 0x000fe200020f0eff */
[----:B------:R-:W-:Y:S01]  /*10b0*/  IMAD R51, R52, 0x2, R49 ;  /* 0x0000000234337824 */ /* 0x000fe200078e0231 */
[----:B------:R-:W-:Y:S01]  /*10c0*/  LEA R206, P2, R36, R174, 0x1 ;  /* 0x000000ae24ce7211 */ /* 0x000fe200078408ff */
[----:B------:R-:W-:Y:S01]  /*10d0*/  IMAD R13, R44, 0x2, R33 ;  /* 0x000000022c0d7824 */ /* 0x000fe200078e0221 */
[----:B------:R-:W-:Y:S01]  /*10e0*/  LEA.HI.X.SX32 R205, R37, R42, 0x1, P3 ;  /* 0x0000002a25cd7211 */ /* 0x000fe200018f0eff */
[----:B------:R-:W-:Y:S01]  /*10f0*/  IMAD R53, R52, 0x2, R51 ;  /* 0x0000000234357824 */ /* 0x000fe200078e0233 */
[----:B------:R-:W-:-:S02]  /*1100*/  LEA R202, P4, R38, R174, 0x1 ;  /* 0x000000ae26ca7211 */ /* 0x000fc400078808ff */
[----:B------:R-:W-:Y:S01]  /*1110*/  LEA R34, R44, R13, 0x1 ;  /* 0x0000000d2c227211 */ /* 0x000fe200078e08ff */
[----:B------:R-:W-:Y:S01]  /*1120*/  IMAD R55, R52, 0x2, R53 ;  /* 0x0000000234377824 */ /* 0x000fe200078e0235 */
[----:B------:R-:W-:Y:S02]  /*1130*/  LEA.HI.X.SX32 R207, R36, R42, 0x1, P2 ;  /* 0x0000002a24cf7211 */ /* 0x000fe400010f0eff */
[C---:B------:R-:W-:Y:S01]  /*1140*/  LEA R198, P3, R9.reuse, R174, 0x1 ;  /* 0x000000ae09c67211 */ /* 0x040fe200078608ff */
        /* <DEDUP_REMOVED lines=15> */
[-C--:B------:R-:W-:Y:S02]  /*1240*/  LEA R190, P4, R34, R174.reuse, 0x1 ;  /* 0x000000ae22be7211 */ /* 0x080fe400078808ff */
[----:B------:R-:W-:Y:S02]  /*1250*/  LEA R194, P2, R33, R174, 0x1 ;  /* 0x000000ae21c27211 */ /* 0x000fe400078408ff */
[-C--:B------:R-:W-:Y:S01]  /*1260*/  LEA.HI.X.SX32 R193, R13, R42.reuse, 0x1, P3 ;  /* 0x0000002a0dc17211 */ /* 0x080fe200018f0eff */
[----:B------:R-:W-:Y:S01]  /*1270*/  IMAD R13, R44, 0x2, R10 ;  /* 0x000000022c0d7824 */ /* 0x000fe200078e020a */
[----:B------:R-:W-:-:S02]  /*1280*/  LEA.HI.X.SX32 R191, R34, R42, 0x1, P4 ;  /* 0x0000002a22bf7211 */ /* 0x000fc400020f0eff */
[----:B------:R-:W-:Y:S01]  /*1290*/  LEA.HI.X.SX32 R195, R33, R42, 0x1, P2 ;  /* 0x0000002a21c37211 */ /* 0x000fe200010f0eff */
[----:B------:R-:W-:Y:S01]  /*12a0*/  IMAD R33, R44, 0x2, R13 ;  /* 0x000000022c217824 */ /* 0x000fe200078e020d */
[-C--:B------:R-:W-:Y:S02]  /*12b0*/  LEA R184, P4, R9, R174.reuse, 0x1 ;  /* 0x000000ae09b87211 */ /* 0x080fe400078808ff */
[-C--:B------:R-:W-:Y:S02]  /*12c0*/  LEA R188, P2, R35, R174.reuse, 0x1 ;  /* 0x000000ae23bc7211 */ /* 0x080fe400078408ff */
[----:B------:R-:W-:Y:S02]  /*12d0*/  LEA R186, P3, R36, R174, 0x1 ;  /* 0x000000ae24ba7211 */ /* 0x000fe400078608ff */
[-C--:B------:R-:W-:Y:S01]  /*12e0*/  LEA.HI.X.SX32 R185, R9, R42.reuse, 0x1, P4 ;  /* 0x0000002a09b97211 */ /* 0x080fe200020f0eff */
[----:B------:R-:W-:Y:S01]  /*12f0*/  IMAD R9, R44, 0x2, R33 ;  /* 0x000000022c097824 */ /* 0x000fe200078e0221 */
[----:B------:R-:W-:-:S02]  /*1300*/  LEA.HI.X.SX32 R189, R35, R42, 0x1, P2 ;  /* 0x0000002a23bd7211 */ /* 0x000fc400010f0eff */
[----:B------:R-:W-:Y:S01]  /*1310*/  LEA.HI.X.SX32 R187, R36, R42, 0x1, P3 ;  /* 0x0000002a24bb7211 */ /* 0x000fe200018f0eff */
[----:B------:R-:W-:Y:S01]  /*1320*/  IMAD.MOV.U32 R36, RZ, RZ, RZ ;  /* 0x000000ffff247224 */ /* 0x000fe200078e00ff */
[-C--:B------:R-:W-:Y:S02]  /*1330*/  LEA R182, P2, R10, R174.reuse, 0x1 ;  /* 0x000000ae0ab67211 */ /* 0x080fe400078408ff */
[-C--:B------:R-:W-:Y:S02]  /*1340*/  LEA R180, P3, R13, R174.reuse, 0x1 ;  /* 0x000000ae0db47211 */ /* 0x080fe400078608ff */
[-C--:B------:R-:W-:Y:S02]  /*1350*/  LEA R176, P4, R33, R174.reuse, 0x1 ;  /* 0x000000ae21b07211 */ /* 0x080fe400078808ff */
[----:B------:R-:W-:Y:S02]  /*1360*/  LEA R174, P5, R9, R174, 0x1 ;  /* 0x000000ae09ae7211 */ /* 0x000fe400078a08ff */
[----:B------:R-:W-:-:S02]  /*1370*/  LEA R65, R52, R63, 0x1 ;  /* 0x0000003f34417211 */ /* 0x000fc400078e08ff */
[-C--:B------:R-:W-:Y:S02]  /*1380*/  LEA.HI.X.SX32 R175, R9, R42.reuse, 0x1, P5 ;  /* 0x0000002a09af7211 */ /* 0x080fe400028f0eff */
[C---:B------:R-:W-:Y:S02]  /*1390*/  LEA R9, R52.reuse, R65, 0x1 ;  /* 0x0000004134097211 */ /* 0x040fe400078e08ff */
[-C--:B------:R-:W-:Y:S02]  /*13a0*/  LEA.HI.X.SX32 R181, R13, R42.reuse, 0x1, P3 ;  /* 0x0000002a0db57211 */ /* 0x080fe400018f0eff */
[----:B------:R-:W-:Y:S01]  /*13b0*/  LEA.HI.X.SX32 R177, R33, R42, 0x1, P4 ;  /* 0x0000002a21b17211 */ /* 0x000fe200020f0eff */
[----:B------:R-:W-:Y:S01]  /*13c0*/  IMAD R13, R52, 0x2, R9 ;  /* 0x00000002340d7824 */ /* 0x000fe200078e0209 */
[C---:B------:R-:W-:Y:S02]  /*13d0*/  LEA R170, P1, R41.reuse, R122, 0x1 ;  /* 0x0000007a29aa7211 */ /* 0x040fe400078208ff */
[----:B------:R-:W-:Y:S01]  /*13e0*/  LEA.HI.X.SX32 R183, R10, R42, 0x1, P2 ;  /* 0x0000002a0ab77211 */ /* 0x000fe200010f0eff */
[----:B------:R-:W-:Y:S01]  /*13f0*/  IMAD R33, R52, 0x2, R13 ;  /* 0x0000000234217824 */ /* 0x000fe200078e020d */
[----:B------:R-:W-:-:S02]  /*1400*/  LEA.HI.X.SX32 R171, R41, R40, 0x1, P1 ;  /* 0x0000002829ab7211 */ /* 0x000fc400008f0eff */
[-C--:B------:R-:W-:Y:S01]  /*1410*/  LEA R168, P1, R43, R122.reuse, 0x1 ;  /* 0x0000007a2ba87211 */ /* 0x080fe200078208ff */
[C---:B------:R-:W-:Y:S01]  /*1420*/  IMAD R35, R52.reuse, 0x2, R33 ;  /* 0x0000000234237824 */ /* 0x040fe200078e0221 */
[----:B------:R-:W-:Y:S02]  /*1430*/  LEA R166, P2, R45, R122, 0x1 ;  /* 0x0000007a2da67211 */ /* 0x000fe400078408ff */
[----:B------:R-:W-:Y:S02]  /*1440*/  LEA.HI.X.SX32 R169, R43, R40, 0x1, P1 ;  /* 0x000000282ba97211 */ /* 0x000fe400008f0eff */
[C---:B------:R-:W-:Y:S02]  /*1450*/  LEA R37, R52.reuse, R35, 0x1 ;  /* 0x0000002334257211 */ /* 0x040fe400078e08ff */
[-C--:B------:R-:W-:Y:S02]  /*1460*/  LEA R162, P1, R49, R122.reuse, 0x1 ;  /* 0x0000007a31a27211 */ /* 0x080fe400078208ff */
[----:B------:R-:W-:Y:S01]  /*1470*/  LEA R164, P3, R47, R122, 0x1 ;  /* 0x0000007a2fa47211 */ /* 0x000fe200078608ff */
[----:B------:R-:W-:Y:S01]  /*1480*/  IMAD R39, R52, 0x2, R37 ;  /* 0x0000000234277824 */ /* 0x000fe200078e0225 */
[----:B------:R-:W-:-:S02]  /*1490*/  LEA.HI.X.SX32 R167, R45, R40, 0x1, P2 ;  /* 0x000000282da77211 */ /* 0x000fc400010f0eff */
[----:B------:R-:W-:Y:S01]  /*14a0*/  LEA.HI.X.SX32 R163, R49, R40, 0x1, P1 ;  /* 0x0000002831a37211 */ /* 0x000fe200008f0eff */
[C---:B------:R-:W-:Y:S01]  /*14b0*/  IMAD R41, R52.reuse, 0x2, R39 ;  /* 0x0000000234297824 */ /* 0x040fe200078e0227 */
[-C--:B------:R-:W-:Y:S02]  /*14c0*/  LEA R160, P2, R51, R122.reuse, 0x1 ;  /* 0x0000007a33a07211 */ /* 0x080fe400078408ff */
[----:B------:R-:W-:Y:S02]  /*14d0*/  LEA R156, P1, R55, R122, 0x1 ;  /* 0x0000007a379c7211 */ /* 0x000fe400078208ff */
[C---:B------:R-:W-:Y:S02]  /*14e0*/  LEA R43, R52.reuse, R41, 0x1 ;  /* 0x00000029342b7211 */ /* 0x040fe400078e08ff */
[----:B------:R-:W-:Y:S02]  /*14f0*/  LEA.HI.X.SX32 R165, R47, R40, 0x1, P3 ;  /* 0x000000282fa57211 */ /* 0x000fe400018f0eff */
[----:B------:R-:W-:Y:S01]  /*1500*/  LEA R158, P3, R53, R122, 0x1 ;  /* 0x0000007a359e7211 */ /* 0x000fe200078608ff */
[----:B------:R-:W-:Y:S01]  /*1510*/  IMAD R45, R52, 0x2, R43 ;  /* 0x00000002342d7824 */ /* 0x000fe200078e022b */
[----:B------:R-:W-:-:S02]  /*1520*/  LEA.HI.X.SX32 R161, R51, R40, 0x1, P2 ;  /* 0x0000002833a17211 */ /* 0x000fc400010f0eff */
[----:B------:R-:W-:Y:S01]  /*1530*/  LEA.HI.X.SX32 R157, R55, R40, 0x1, P1 ;  /* 0x00000028379d7211 */ /* 0x000fe200008f0eff */
[----:B------:R-:W-:Y:S01]  /*1540*/  IMAD R47, R52, 0x2, R45 ;  /* 0x00000002342f7824 */ /* 0x000fe200078e022d */
[-C--:B------:R-:W-:Y:S02]  /*1550*/  LEA R154, P2, R57, R122.reuse, 0x1 ;  /* 0x0000007a399a7211 */ /* 0x080fe400078408ff */
[----:B------:R-:W-:Y:S02]  /*1560*/  LEA R150, P1, R61, R122, 0x1 ;  /* 0x0000007a3d967211 */ /* 0x000fe400078208ff */
[----:B------:R-:W-:Y:S02]  /*1570*/  LEA.HI.X.SX32 R159, R53, R40, 0x1, P3 ;  /* 0x00000028359f7211 */ /* 0x000fe400018f0eff */
[----:B------:R-:W-:Y:S02]  /*1580*/  LEA R152, P3, R59, R122, 0x1 ;  /* 0x0000007a3b987211 */ /* 0x000fe400078608ff */
[----:B------:R-:W-:-:S02]  /*1590*/  LEA.HI.X.SX32 R155, R57, R40, 0x1, P2 ;  /* 0x00000028399b7211 */ /* 0x000fc400010f0eff */
[----:B------:R-:W-:Y:S02]  /*15a0*/  LEA.HI.X.SX32 R151, R61, R40, 0x1, P1 ;  /* 0x000000283d977211 */ /* 0x000fe400008f0eff */
[-C--:B------:R-:W-:Y:S01]  /*15b0*/  LEA R148, P2, R63, R122.reuse, 0x1 ;  /* 0x0000007a3f947211 */ /* 0x080fe200078408ff */
[----:B------:R-:W-:Y:S01]  /*15c0*/  CS2R R60, SRZ ;  /* 0x00000000003c7805 */ /* 0x000fe2000001ff00 */
[----:B------:R-:W-:Y:S02]  /*15d0*/  LEA R144, P1, R9, R122, 0x1 ;  /* 0x0000007a09907211 */ /* 0x000fe400078208ff */
[----:B------:R-:W-:Y:S02]  /*15e0*/  LEA.HI.X.SX32 R153, R59, R40, 0x1, P3 ;  /* 0x000000283b997211 */ /* 0x000fe400018f0eff */
[----:B------:R-:W-:Y:S02]  /*15f0*/  LEA R146, P3, R65, R122, 0x1 ;  /* 0x0000007a41927211 */ /* 0x000fe400078608ff */
[----:B------:R-:W-:-:S02]  /*1600*/  LEA.HI.X.SX32 R149, R63, R40, 0x1, P2 ;  /* 0x000000283f957211 */ /* 0x000fc400010f0eff */
[----:B------:R-:W-:Y:S01]  /*1610*/  LEA.HI.X.SX32 R145, R9, R40, 0x1, P1 ;  /* 0x0000002809917211 */ /* 0x000fe200008f0eff */
[----:B------:R-:W-:Y:S01]  /*1620*/  CS2R R62, SRZ ;  /* 0x00000000003e7805 */ /* 0x000fe2000001ff00 */
[----:B------:R-:W-:Y:S02]  /*1630*/  LEA R142, P2, R13, R122, 0x1 ;  /* 0x0000007a0d8e7211 */ /* 0x000fe400078408ff */
[C---:B------:R-:W-:Y:S02]  /*1640*/  LEA R9, R52.reuse, R47, 0x1 ;  /* 0x0000002f34097211 */ /* 0x040fe400078e08ff */
[----:B------:R-:W-:Y:S02]  /*1650*/  LEA.HI.X.SX32 R147, R65, R40, 0x1, P3 ;  /* 0x0000002841937211 */ /* 0x000fe400018f0eff */
[----:B------:R-:W-:Y:S01]  /*1660*/  LEA R140, P3, R33, R122, 0x1 ;  /* 0x0000007a218c7211 */ /* 0x000fe200078608ff */
[----:B------:R-:W-:Y:S01]  /*1670*/  CS2R R64, SRZ ;  /* 0x0000000000407805 */ /* 0x000fe2000001ff00 */
[-C--:B------:R-:W-:Y:S01]  /*1680*/  LEA.HI.X.SX32 R143, R13, R40.reuse, 0x1, P2 ;  /* 0x000000280d8f7211 */ /* 0x080fe200010f0eff */
[----:B------:R-:W-:Y:S01]  /*1690*/  IMAD R13, R52, 0x2, R9 ;  /* 0x00000002340d7824 */ /* 0x000fe200078e0209 */
[----:B------:R-:W-:-:S02]  /*16a0*/  LEA.HI.X.SX32 R141, R33, R40, 0x1, P3 ;  /* 0x00000028218d7211 */ /* 0x000fc400018f0eff */
[-C--:B------:R-:W-:Y:S01]  /*16b0*/  LEA R138, P1, R35, R122.reuse, 0x1 ;  /* 0x0000007a238a7211 */ /* 0x080fe200078208ff */
[C---:B------:R-:W-:Y:S01]  /*16c0*/  IMAD R33, R52.reuse, 0x2, R13 ;  /* 0x0000000234217824 */ /* 0x040fe200078e020d */
[----:B------:R-:W-:Y:S02]  /*16d0*/  LEA R136, P2, R37, R122, 0x1 ;  /* 0x0000007a25887211 */ /* 0x000fe400078408ff */
[-C--:B------:R-:W-:Y:S02]  /*16e0*/  LEA.HI.X.SX32 R139, R35, R40.reuse, 0x1, P1 ;  /* 0x00000028238b7211 */ /* 0x080fe400008f0eff */
[C---:B------:R-:W-:Y:S02]  /*16f0*/  LEA R35, R52.reuse, R33, 0x1 ;  /* 0x0000002134237211 */ /* 0x040fe400078e08ff */
[----:B------:R-:W-:Y:S02]  /*1700*/  LEA.HI.X.SX32 R137, R37, R40, 0x1, P2 ;  /* 0x0000002825897211 */ /* 0x000fe400010f0eff */
[-C--:B------:R-:W-:Y:S01]  /*1710*/  LEA R134, P3, R39, R122.reuse, 0x1 ;  /* 0x0000007a27867211 */ /* 0x080fe200078608ff */
[----:B------:R-:W-:Y:S01]  /*1720*/  IMAD R37, R52, 0x2, R35 ;  /* 0x0000000234257824 */ /* 0x000fe200078e0223 */
[----:B------:R-:W-:-:S02]  /*1730*/  LEA R130, P2, R43, R122, 0x1 ;  /* 0x0000007a2b827211 */ /* 0x000fc400078408ff */
[----:B------:R-:W-:Y:S01]  /*1740*/  LEA.HI.X.SX32 R135, R39, R40, 0x1, P3 ;  /* 0x0000002827877211 */ /* 0x000fe200018f0eff */
[----:B------:R-:W-:Y:S01]  /*1750*/  IMAD R39, R52, 0x2, R37 ;  /* 0x0000000234277824 */ /* 0x000fe200078e0225 */
[----:B------:R-:W-:Y:S02]  /*1760*/  LEA R132, P1, R41, R122, 0x1 ;  /* 0x0000007a29847211 */ /* 0x000fe400078208ff */
[----:B------:R-:W-:Y:S01]  /*1770*/  LEA.HI.X.SX32 R131, R43, R40, 0x1, P2 ;  /* 0x000000282b837211 */ /* 0x000fe200010f0eff */
[----:B------:R-:W-:Y:S01]  /*1780*/  IMAD.MOV.U32 R43, RZ, RZ, 0x3f800000 ;  /* 0x3f800000ff2b7424 */ /* 0x000fe200078e00ff */
[-C--:B------:R-:W-:Y:S02]  /*1790*/  LEA R128, P3, R45, R122.reuse, 0x1 ;  /* 0x0000007a2d807211 */ /* 0x080fe400078608ff */
[----:B------:R-:W-:Y:S02]  /*17a0*/  LEA R124, P2, R9, R122, 0x1 ;  /* 0x0000007a097c7211 */ /* 0x000fe400078408ff */
[----:B------:R-:W-:-:S02]  /*17b0*/  LEA.HI.X.SX32 R133, R41, R40, 0x1, P1 ;  /* 0x0000002829857211 */ /* 0x000fc400008f0eff */
[----:B------:R-:W-:Y:S02]  /*17c0*/  LEA.HI.X.SX32 R129, R45, R40, 0x1, P3 ;  /* 0x000000282d817211 */ /* 0x000fe400018f0eff */
[----:B------:R-:W-:Y:S02]  /*17d0*/  LEA R126, P1, R47, R122, 0x1 ;  /* 0x0000007a2f7e7211 */ /* 0x000fe400078208ff */
[----:B------:R-:W-:Y:S02]  /*17e0*/  LEA.HI.X.SX32 R125, R9, R40, 0x1, P2 ;  /* 0x00000028097d7211 */ /* 0x000fe400010f0eff */
[----:B------:R-:W-:Y:S02]  /*17f0*/  LEA R44, P3, R13, R122, 0x1 ;  /* 0x0000007a0d2c7211 */ /* 0x000fe400078608ff */
[----:B------:R-:W-:Y:S02]  /*1800*/  LEA R9, R52, R39, 0x1 ;  /* 0x0000002734097211 */ /* 0x000fe400078e08ff */
[----:B------:R-:W-:-:S02]  /*1810*/  LEA.HI.X.SX32 R127, R47, R40, 0x1, P1 ;  /* 0x000000282f7f7211 */ /* 0x000fc400008f0eff */
[----:B------:R-:W-:Y:S01]  /*1820*/  LEA.HI.X.SX32 R45, R13, R40, 0x1, P3 ;  /* 0x000000280d2d7211 */ /* 0x000fe200018f0eff */
[C---:B------:R-:W-:Y:S01]  /*1830*/  IMAD R13, R52.reuse, 0x2, R9 ;  /* 0x00000002340d7824 */ /* 0x040fe200078e0209 */
[-C--:B------:R-:W-:Y:S02]  /*1840*/  LEA R46, P1, R33, R122.reuse, 0x1 ;  /* 0x0000007a212e7211 */ /* 0x080fe400078208ff */
[-C--:B------:R-:W-:Y:S02]  /*1850*/  LEA R48, P2, R35, R122.reuse, 0x1 ;  /* 0x0000007a23307211 */ /* 0x080fe400078408ff */
[----:B------:R-:W-:Y:S02]  /*1860*/  LEA R50, P3, R37, R122, 0x1 ;  /* 0x0000007a25327211 */ /* 0x000fe400078608ff */
[-C--:B------:R-:W-:Y:S01]  /*1870*/  LEA.HI.X.SX32 R47, R33, R40.reuse, 0x1, P1 ;  /* 0x00000028212f7211 */ /* 0x080fe200008f0eff */
[----:B------:R-:W-:Y:S01]  /*1880*/  IMAD R33, R52, 0x2, R13 ;  /* 0x0000000234217824 */ /* 0x000fe200078e020d */
[----:B------:R-:W-:-:S02]  /*1890*/  LEA.HI.X.SX32 R49, R35, R40, 0x1, P2 ;  /* 0x0000002823317211 */ /* 0x000fc400010f0eff */
[----:B------:R-:W-:Y:S02]  /*18a0*/  LEA.HI.X.SX32 R51, R37, R40, 0x1, P3 ;  /* 0x0000002825337211 */ /* 0x000fe400018f0eff */
[-C--:B------:R-:W-:Y:S02]  /*18b0*/  LEA R116, P1, R39, R122.reuse, 0x1 ;  /* 0x0000007a27747211 */ /* 0x080fe400078208ff */
[-C--:B------:R-:W-:Y:S02]  /*18c0*/  LEA R118, P2, R9, R122.reuse, 0x1 ;  /* 0x0000007a09767211 */ /* 0x080fe400078408ff */
[-C--:B------:R-:W-:Y:S02]  /*18d0*/  LEA R120, P3, R13, R122.reuse, 0x1 ;  /* 0x0000007a0d787211 */ /* 0x080fe400078608ff */
[----:B------:R-:W-:Y:S02]  /*18e0*/  LEA R122, P4, R33, R122, 0x1 ;  /* 0x0000007a217a7211 */ /* 0x000fe400078808ff */
[----:B------:R-:W-:-:S02]  /*18f0*/  LEA.HI.X.SX32 R117, R39, R40, 0x1, P1 ;  /* 0x0000002827757211 */ /* 0x000fc400008f0eff */
[-C--:B------:R-:W-:Y:S02]  /*1900*/  LEA.HI.X.SX32 R119, R9, R40.reuse, 0x1, P2 ;  /* 0x0000002809777211 */ /* 0x080fe400010f0eff */
[-C--:B------:R-:W-:Y:S01]  /*1910*/  LEA.HI.X.SX32 R121, R13, R40.reuse, 0x1, P3 ;  /* 0x000000280d797211 */ /* 0x080fe200018f0eff */
[----:B------:R-:W-:Y:S01]  /*1920*/  IMAD.MOV.U32 R13, RZ, RZ, 0x3f800000 ;  /* 0x3f800000ff0d7424 */ /* 0x000fe200078e00ff */
[----:B------:R-:W-:Y:S02]  /*1930*/  LEA.HI.X.SX32 R123, R33, R40, 0x1, P4 ;  /* 0x00000028217b7211 */ /* 0x000fe400020f0eff */
[----:B------:R-:W-:Y:S02]  /*1940*/  LOP3.LUT R40, R7, 0x10, R0, 0x78, !PT ;  /* 0x0000001007287812 */ /* 0x000fe400078e7800 */
[----:B------:R-:W-:Y:S02]  /*1950*/  LOP3.LUT P1, RZ, R0, 0x3, RZ, 0xc0, !PT ;  /* 0x0000000300ff7812 */ /* 0x000fe4000782c0ff */
[----:B------:R-:W-:-:S02]  /*1960*/  LOP3.LUT R33, R4, 0x40, RZ, 0x3c, !PT ;  /* 0x0000004004217812 */ /* 0x000fc400078e3cff */
[----:B------:R-:W-:Y:S02]  /*1970*/  LOP3.LUT R34, R4, 0x60, RZ, 0x3c, !PT ;  /* 0x0000006004227812 */ /* 0x000fe400078e3cff */
[----:B------:R-:W-:Y:S02]  /*1980*/  MOV R10, 0x3f800000 ;  /* 0x3f800000000a7802 */ /* 0x000fe40000000f00 */
[----:B------:R-:W-:Y:S02]  /*1990*/  MOV R9, RZ ;  /* 0x000000ff00097202 */ /* 0x000fe40000000f00 */
[----:B------:R-:W-:Y:S02]  /*19a0*/  MOV R42, 0x3f800000 ;  /* 0x3f800000002a7802 */ /* 0x000fe40000000f00 */
[----:B------:R-:W-:Y:S02]  /*19b0*/  LOP3.LUT R41, R18, 0x40, RZ, 0x3c, !PT ;  /* 0x0000004012297812 */ /* 0x000fe400078e3cff */
[----:B------:R-:W-:-:S02]  /*19c0*/  LOP3.LUT R7, R40, 0x20, RZ, 0x3c, !PT ;  /* 0x0000002028077812 */ /* 0x000fc400078e3cff */
[C---:B------:R-:W-:Y:S02]  /*19d0*/  LOP3.LUT R35, R40.reuse, 0x40, RZ, 0x3c, !PT ;  /* 0x0000004028237812 */ /* 0x040fe400078e3cff */
[----:B------:R-:W-:Y:S02]  /*19e0*/  LOP3.LUT R37, R40, 0x60, RZ, 0x3c, !PT ;  /* 0x0000006028257812 */ /* 0x000fe400078e3cff */
[----:B------:R-:W-:Y:S02]  /*19f0*/  LOP3.LUT R38, R20, 0x40, RZ, 0x3c, !PT ;  /* 0x0000004014267812 */ /* 0x000fe400078e3cff */
[----:B------:R-:W-:Y:S02]  /*1a00*/  LOP3.LUT R39, R21, 0x20, RZ, 0x3c, !PT ;  /* 0x0000002015277812 */ /* 0x000fe400078e3cff */
.L_x_1:
[----:B------:R-:W-:-:S04]  /*1a10*/  IMAD.WIDE R54, R36, 0x2, R238 ;  /* 0x0000000224367825 */ /* 0x000fc800078e02ee */
[C---:B------:R-:W-:Y:S01]  /*1a20*/  IMAD.WIDE R56, R36.reuse, 0x2, R236 ;  /* 0x0000000224387825 */ /* 0x040fe200078e02ec */
[----:B------:R0:W2:Y:S03]  /*1a30*/  LDG.E.U16 R53, [R54.64] ;  /* 0x0000000636357981 */ /* 0x0000a6000c1e1500 */
[C---:B------:R-:W-:Y:S01]  /*1a40*/  IMAD.WIDE R86, R36.reuse, 0x2, R226 ;  /* 0x0000000224567825 */ /* 0x040fe200078e02e2 */
[----:B------:R1:W3:Y:S03]  /*1a50*/  LDG.E.U16 R91, [R56.64] ;  /* 0x00000006385b7981 */ /* 0x0002e6000c1e1500 */
[C---:B------:R-:W-:Y:S01]  /*1a60*/  IMAD.WIDE R88, R36.reuse, 0x2, R234 ;  /* 0x0000000224587825 */ /* 0x040fe200078e02ea */
[----:B------:R4:W5:Y:S03]  /*1a70*/  LDG.E.U16 R90, [R86.64] ;  /* 0x00000006565a7981 */ /* 0x000966000c1e1500 */
[C---:B------:R-:W-:Y:S01]  /*1a80*/  IMAD.WIDE R80, R36.reuse, 0x2, R232 ;  /* 0x0000000224507825 */ /* 0x040fe200078e02e8 */
[----:B------:R0:W3:Y:S03]  /*1a90*/  LDG.E.U16 R52, [R88.64] ;  /* 0x0000000658347981 */ /* 0x0000e6000c1e1500 */
[C---:B------:R-:W-:Y:S01]  /*1aa0*/  IMAD.WIDE R82, R36.reuse, 0x2, R230 ;  /* 0x0000000224527825 */ /* 0x040fe200078e02e6 */
[----:B------:R0:W3:Y:S03]  /*1ab0*/  LDG.E.U16 R93, [R80.64] ;  /* 0x00000006505d7981 */ /* 0x0000e6000c1e1500 */
[C---:B------:R-:W-:Y:S01]  /*1ac0*/  IMAD.WIDE R84, R36.reuse, 0x2, R228 ;  /* 0x0000000224547825 */ /* 0x040fe200078e02e4 */
[----:B------:R0:W3:Y:S03]  /*1ad0*/  LDG.E.U16 R95, [R82.64] ;  /* 0x00000006525f7981 */ /* 0x0000e6000c1e1500 */
[C---:B------:R-:W-:Y:S01]  /*1ae0*/  IMAD.WIDE R68, R36.reuse, 0x2, R218 ;  /* 0x0000000224447825 */ /* 0x040fe200078e02da */
[----:B------:R1:W5:Y:S03]  /*1af0*/  LDG.E.U16 R97, [R84.64] ;  /* 0x0000000654617981 */ /* 0x000366000c1e1500 */
[C---:B------:R-:W-:Y:S01]  /*1b00*/  IMAD.WIDE R70, R36.reuse, 0x2, R216 ;  /* 0x0000000224467825 */ /* 0x040fe200078e02d8 */
[----:B------:R4:W5:Y:S03]  /*1b10*/  LDG.E.U16 R92, [R68.64] ;  /* 0x00000006445c7981 */ /* 0x000966000c1e1500 */
[C---:B0-----:R-:W-:Y:S01]  /*1b20*/  IMAD.WIDE R54, R36.reuse, 0x2, R224 ;  /* 0x0000000224367825 */ /* 0x041fe200078e02e0 */
[----:B------:R0:W5:Y:S03]  /*1b30*/  LDG.E.U16 R105, [R70.64] ;  /* 0x0000000646697981 */ /* 0x000166000c1e1500 */
[C---:B-1----:R-:W-:Y:S01]  /*1b40*/  IMAD.WIDE R56, R36.reuse, 0x2, R222 ;  /* 0x0000000224387825 */ /* 0x042fe200078e02de */
[----:B------:R1:W5:Y:S03]  /*1b50*/  LDG.E.U16 R99, [R54.64] ;  /* 0x0000000636637981 */ /* 0x000366000c1e1500 */
[C---:B------:R-:W-:Y:S01]  /*1b60*/  IMAD.WIDE R58, R36.reuse, 0x2, R220 ;  /* 0x00000002243a7825 */ /* 0x040fe200078e02dc */
[----:B------:R0:W5:Y:S03]  /*1b70*/  LDG.E.U16 R101, [R56.64] ;  /* 0x0000000638657981 */ /* 0x000166000c1e1500 */
[C---:B----4-:R-:W-:Y:S01]  /*1b80*/  IMAD.WIDE R86, R36.reuse, 0x2, R206 ;  /* 0x0000000224567825 */ /* 0x050fe200078e02ce */
[----:B------:R4:W5:Y:S03]  /*1b90*/  LDG.E.U16 R103, [R58.64] ;  /* 0x000000063a677981 */ /* 0x000966000c1e1500 */
[C---:B------:R-:W-:Y:S01]  /*1ba0*/  IMAD.WIDE R80, R36.reuse, 0x2, R214 ;  /* 0x0000000224507825 */ /* 0x040fe200078e02d6 */
        /* <DEDUP_REMOVED lines=19> */
[----:B------:R-:W-:-:S02]  /*1ce0*/  IMAD.WIDE R80, R36, 0x2, R194 ;  /* 0x0000000224507825 */ /* 0x000fc400078e02c2 */
[----:B------:R-:W5:Y:S02]  /*1cf0*/  LDG.E.U16 R87, [R86.64] ;  /* 0x0000000656577981 */ /* 0x000f64000c1e1500 */
[C---:B------:R-:W-:Y:S02]  /*1d00*/  IMAD.WIDE R82, R36.reuse, 0x2, R188 ;  /* 0x0000000224527825 */ /* 0x040fe400078e02bc */
[----:B------:R0:W5:Y:S02]  /*1d10*/  LDG.E.U16 R80, [R80.64] ;  /* 0x0000000650507981 */ /* 0x000164000c1e1500 */
[C---:B------:R-:W-:Y:S02]  /*1d20*/  IMAD.WIDE R84, R36.reuse, 0x2, R186 ;  /* 0x0000000224547825 */ /* 0x040fe400078e02ba */
[----:B------:R1:W5:Y:S02]  /*1d30*/  LDG.E.U16 R247, [R82.64] ;  /* 0x0000000652f77981 */ /* 0x000364000c1e1500 */
[----:B------:R-:W-:-:S02]  /*1d40*/  IMAD.WIDE R88, R36, 0x2, R176 ;  /* 0x0000000224587825 */ /* 0x000fc400078e02b0 */
[----:B------:R-:W5:Y:S02]  /*1d50*/  LDG.E.U16 R84, [R84.64] ;  /* 0x0000000654547981 */ /* 0x000f64000c1e1500 */
[C---:B0-----:R-:W-:Y:S02]  /*1d60*/  IMAD.WIDE R68, R36.reuse, 0x2, R184 ;  /* 0x0000000224447825 */ /* 0x041fe400078e02b8 */
[----:B------:R-:W5:Y:S02]  /*1d70*/  LDG.E.U16 R88, [R88.64] ;  /* 0x0000000658587981 */ /* 0x000f64000c1e1500 */
[C---:B-1----:R-:W-:Y:S02]  /*1d80*/  IMAD.WIDE R70, R36.reuse, 0x2, R174 ;  /* 0x0000000224467825 */ /* 0x042fe400078e02ae */
[----:B------:R-:W5:Y:S02]  /*1d90*/  LDG.E.U16 R69, [R68.64] ;  /* 0x0000000644457981 */ /* 0x000f64000c1e1500 */
[----:B------:R-:W-:-:S02]  /*1da0*/  IMAD.WIDE R54, R36, 0x2, R208 ;  /* 0x0000000224367825 */ /* 0x000fc400078e02d0 */
[----:B------:R-:W5:Y:S02]  /*1db0*/  LDG.E.U16 R71, [R70.64] ;  /* 0x0000000646477981 */ /* 0x000f64000c1e1500 */
[C---:B----4-:R-:W-:Y:S02]  /*1dc0*/  IMAD.WIDE R56, R36.reuse, 0x2, R200 ;  /* 0x0000000224387825 */ /* 0x050fe400078e02c8 */
[----:B------:R-:W4:Y:S02]  /*1dd0*/  LDG.E.U16 R115, [R54.64] ;  /* 0x0000000636737981 */ /* 0x000f24000c1e1500 */
[----:B------:R-:W-:Y:S02]  /*1de0*/  IMAD.WIDE R58, R36, 0x2, R192 ;  /* 0x00000002243a7825 */ /* 0x000fe400078e02c0 */
[----:B------:R-:W4:Y:S04]  /*1df0*/  LDG.E.U16 R81, [R56.64] ;  /* 0x0000000638517981 */ /* 0x000f28000c1e1500 */
[----:B------:R-:W4:Y:S04]  /*1e00*/  LDG.E.U16 R83, [R58.64] ;  /* 0x000000063a537981 */ /* 0x000f28000c1e1500 */
[----:B------:R-:W-:Y:S06]  /*1e10*/  BAR.SYNC.DEFER_BLOCKING 0x0 ;  /* 0x0000000000007b1d */ /* 0x000fec0000010000 */
[----:B--2---:R-:W-:Y:S04]  /*1e20*/  STS.U16 [R4], R53 ;  /* 0x0000003504007388 */ /* 0x004fe80000000400 */
[----:B---3--:R-:W-:Y:S04]  /*1e30*/  STS.U16 [R4+0x400], R95 ;  /* 0x0004005f04007388 */ /* 0x008fe80000000400 */
[----:B-----5:R-:W-:Y:S04]  /*1e40*/  STS.U16 [R4+0x800], R101 ;  /* 0x0008006504007388 */ /* 0x020fe80000000400 */
[----:B------:R-:W-:Y:S04]  /*1e50*/  STS.U16 [R4+0x1000], R111 ;  /* 0x0010006f04007388 */ /* 0x000fe80000000400 */
        /* <DEDUP_REMOVED lines=28> */
[----:B------:R-:W-:Y:S06]  /*2020*/  BAR.SYNC.DEFER_BLOCKING 0x0 ;  /* 0x0000000000007b1d */ /* 0x000fec0000010000 */
[----:B------:R-:W-:Y:S04]  /*2030*/  LDSM.16.MT88.4 R108, [R21+0x2000] ;  /* 0x00200000156c783b */ /* 0x000fe80000004200 */
[----:B------:R-:W0:Y:S04]  /*2040*/  LDSM.16.M88.4 R52, [R18] ;  /* 0x000000001234783b */ /* 0x000e280000000200 */
[----:B------:R-:W1:Y:S04]  /*2050*/  LDSM.16.M88.4 R56, [R18+0x1000] ;  /* 0x001000001238783b */ /* 0x000e680000000200 */
[----:B------:R-:W2:Y:S04]  /*2060*/  LDSM.16.MT88.4 R84, [R39+0x2000] ;  /* 0x002000002754783b */ /* 0x000ea80000004200 */
[----:B------:R-:W3:Y:S04]  /*2070*/  LDSM.16.MT88.4 R104, [R21+0x2400] ;  /* 0x002400001568783b */ /* 0x000ee80000004200 */
[----:B------:R-:W4:Y:S04]  /*2080*/  LDSM.16.MT88.4 R100, [R39+0x2400] ;  /* 0x002400002764783b */ /* 0x000f280000004200 */
[----:B------:R-:W-:Y:S04]  /*2090*/  LDSM.16.MT88.4 R68, [R21+0x2800] ;  /* 0x002800001544783b */ /* 0x000fe80000004200 */
[----:B------:R-:W5:Y:S04]  /*20a0*/  LDSM.16.M88.4 R96, [R41+0x1000] ;  /* 0x001000002960783b */ /* 0x000f680000000200 */
[----:B------:R-:W3:Y:S04]  /*20b0*/  LDSM.16.M88.4 R92, [R41] ;  /* 0x00000000295c783b */ /* 0x000ee80000000200 */
[----:B------:R-:W3:Y:S01]  /*20c0*/  LDSM.16.MT88.4 R88, [R39+0x2800] ;  /* 0x002800002758783b */ /* 0x000ee20000004200 */
[C---:B0-----:R-:W-:Y:S08]  /*20d0*/  HMMA.16816.F32 R112, R108.reuse, R52, RZ ;  /* 0x000000346c70723c */ /* 0x041ff000000018ff */
[-C--:B-1----:R-:W-:Y:S08]  /*20e0*/  HMMA.16816.F32 R108, R108, R56.reuse, RZ ;  /* 0x000000386c6c723c */ /* 0x082ff000000018ff */
[C---:B--2---:R-:W-:Y:S08]  /*20f0*/  HMMA.16816.F32 R80, R84.reuse, R56, RZ ;  /* 0x000000385450723c */ /* 0x044ff000000018ff */
[----:B------:R-:W-:Y:S08]  /*2100*/  HMMA.16816.F32 R84, R84, R52, RZ ;  /* 0x000000345454723c */ /* 0x000ff000000018ff */
[C---:B---3--:R-:W-:Y:S08]  /*2110*/  HMMA.16816.F32 R108, R104.reuse, R58, R108 ;  /* 0x0000003a686c723c */ /* 0x048ff0000000186c */
[----:B------:R-:W-:Y:S08]  /*2120*/  HMMA.16816.F32 R112, R104, R54, R112 ;  /* 0x000000366870723c */ /* 0x000ff00000001870 */
[C---:B----4-:R-:W-:Y:S01]  /*2130*/  HMMA.16816.F32 R80, R100.reuse, R58, R80 ;  /* 0x0000003a6450723c */ /* 0x050fe20000001850 */
[----:B------:R-:W0:Y:S07]  /*2140*/  LDSM.16.MT88.4 R56, [R21+0x2c00] ;  /* 0x002c00001538783b */ /* 0x000e2e0000004200 */
[----:B------:R-:W-:Y:S01]  /*2150*/  HMMA.16816.F32 R84, R100, R54, R84 ;  /* 0x000000366454723c */ /* 0x000fe20000001854 */
[----:B------:R-:W1:Y:S07]  /*2160*/  LDSM.16.MT88.4 R52, [R39+0x2c00] ;  /* 0x002c00002734783b */ /* 0x000e6e0000004200 */
[C---:B-----5:R-:W-:Y:S08]  /*2170*/  HMMA.16816.F32 R108, R68.reuse, R96, R108 ;  /* 0x00000060446c723c */ /* 0x060ff0000000186c */
[----:B------:R-:W-:Y:S08]  /*2180*/  HMMA.16816.F32 R112, R68, R92, R112 ;  /* 0x0000005c4470723c */ /* 0x000ff00000001870 */
[C---:B------:R-:W-:Y:S08]  /*2190*/  HMMA.16816.F32 R80, R88.reuse, R96, R80 ;  /* 0x000000605850723c */ /* 0x040ff00000001850 */
[----:B------:R-:W-:Y:S08]  /*21a0*/  HMMA.16816.F32 R84, R88, R92, R84 ;  /* 0x0000005c5854723c */ /* 0x000ff00000001854 */
[C---:B0-----:R-:W-:Y:S08]  /*21b0*/  HMMA.16816.F32 R108, R56.reuse, R98, R108 ;  /* 0x00000062386c723c */ /* 0x041ff0000000186c */
[----:B------:R-:W-:Y:S08]  /*21c0*/  HMMA.16816.F32 R112, R56, R94, R112 ;  /* 0x0000005e3870723c */ /* 0x000ff00000001870 */
[----:B-1----:R-:W-:Y:S01]  /*21d0*/  HMMA.16816.F32 R80, R52, R98, R80 ;  /* 0x000000623450723c */ /* 0x002fe20000001850 */
[----:B------:R-:W-:-:S07]  /*21e0*/  IADD3 R56, R19, UR4, RZ ;  /* 0x0000000413387c10 */ /* 0x000fce000fffe0ff */
[----:B------:R-:W-:Y:S01]  /*21f0*/  HMMA.16816.F32 R84, R52, R94, R84 ;  /* 0x0000005e3454723c */ /* 0x000fe20000001854 */
[----:B------:R-:W-:-:S04]  /*2200*/  IADD3 R57, R56, 0x20, RZ ;  /* 0x0000002038397810 */ /* 0x000fc80007ffe0ff */
[-C--:B------:R-:W-:Y:S02]  /*2210*/  ISETP.GE.AND P6, PT, R22, R57.reuse, PT ;  /* 0x000000391600720c */ /* 0x080fe40003fc6270 */
[----:B------:R-:W-:Y:S01]  /*2220*/  FMUL R55, R108, c[0x0][0x188] ;  /* 0x000062006c377a20 */ /* 0x000fe20000400000 */
[-C--:B------:R-:W-:Y:S01]  /*2230*/  ISETP.GE.AND P5, PT, R23, R57.reuse, PT ;  /* 0x000000391700720c */ /* 0x080fe20003fa6270 */
[----:B------:R-:W-:Y:S01]  /*2240*/  FMUL R54, R110, c[0x0][0x188] ;  /* 0x000062006e367a20 */ /* 0x000fe20000400000 */
[-C--:B------:R-:W-:Y:S01]  /*2250*/  ISETP.GE.AND P2, PT, R24, R57.reuse, PT ;  /* 0x000000391800720c */ /* 0x080fe20003f46270 */
[----:B------:R-:W-:Y:S01]  /*2260*/  FMUL R69, R112, c[0x0][0x188] ;  /* 0x0000620070457a20 */ /* 0x000fe20000400000 */
[----:B------:R-:W-:Y:S01]  /*2270*/  FSEL R55, R55, -INF , P6 ;  /* 0xff80000037377808 */ /* 0x000fe20003000000 */
[----:B------:R-:W-:Y:S01]  /*2280*/  FMUL R68, R113, c[0x0][0x188] ;  /* 0x0000620071447a20 */ /* 0x000fe20000400000 */
[----:B------:R-:W-:Y:S01]  /*2290*/  FSEL R54, R54, -INF , P5 ;  /* 0xff80000036367808 */ /* 0x000fe20002800000 */
[----:B------:R-:W-:Y:S01]  /*22a0*/  FMUL R58, R114, c[0x0][0x188] ;  /* 0x00006200723a7a20 */ /* 0x000fe20000400000 */
[----:B------:R-:W-:Y:S01]  /*22b0*/  ISETP.GE.AND P4, PT, R25, R57, PT ;  /* 0x000000391900720c */ /* 0x000fe20003f86270 */
[----:B------:R-:W-:Y:S01]  /*22c0*/  FMUL R53, R80, c[0x0][0x188] ;  /* 0x0000620050357a20 */ /* 0x000fe20000400000 */
[-C--:B------:R-:W-:Y:S01]  /*22d0*/  ISETP.GE.AND P3, PT, R22, R56.reuse, PT ;  /* 0x000000381600720c */ /* 0x080fe20003f66270 */
[----:B------:R-:W-:Y:S01]  /*22e0*/  FMUL R52, R82, c[0x0][0x188] ;  /* 0x0000620052347a20 */ /* 0x000fe20000400000 */
[----:B------:R-:W-:-:S02]  /*22f0*/  ISETP.GT.AND P6, PT, R22, R56, PT ;  /* 0x000000381600720c */ /* 0x000fc40003fc4270 */
[-C--:B------:R-:W-:Y:S02]  /*2300*/  ISETP.GE.AND P5, PT, R23, R56.reuse, PT ;  /* 0x000000381700720c */ /* 0x080fe40003fa6270 */
[----:B------:R-:W-:Y:S02]  /*2310*/  FSEL R53, R53, -INF , P2 ;  /* 0xff80000035357808 */ /* 0x000fe40001000000 */
[----:B------:R-:W-:Y:S02]  /*2320*/  FSEL R52, R52, -INF , P4 ;  /* 0xff80000034347808 */ /* 0x000fe40002000000 */
[----:B------:R-:W-:Y:S02]  /*2330*/  FSEL R69, R69, -INF , P3 ;  /* 0xff80000045457808 */ /* 0x000fe40001800000 */
[----:B------:R-:W-:Y:S02]  /*2340*/  FSEL R68, R68, -INF , P6 ;  /* 0xff80000044447808 */ /* 0x000fe40003000000 */
[----:B------:R-:W-:Y:S01]  /*2350*/  FSEL R58, R58, -INF , P5 ;  /* 0xff8000003a3a7808 */ /* 0x000fe20002800000 */
[----:B------:R-:W-:Y:S01]  /*2360*/  FMUL R70, R115, c[0x0][0x188] ;  /* 0x0000620073467a20 */ /* 0x000fe20000400000 */
[-C--:B------:R-:W-:Y:S01]  /*2370*/  ISETP.GT.AND P2, PT, R23, R56.reuse, PT ;  /* 0x000000381700720c */ /* 0x080fe20003f44270 */
[----:B------:R-:W-:Y:S01]  /*2380*/  FMUL R59, R84, c[0x0][0x188] ;  /* 0x00006200543b7a20 */ /* 0x000fe20000400000 */
[CC--:B------:R-:W-:Y:S01]  /*2390*/  ISETP.GE.AND P4, PT, R24.reuse, R56.reuse, PT ;  /* 0x000000381800720c */ /* 0x0c0fe20003f86270 */
[----:B------:R-:W-:Y:S01]  /*23a0*/  FMUL R57, R85, c[0x0][0x188] ;  /* 0x0000620055397a20 */ /* 0x000fe20000400000 */
[----:B------:R-:W-:-:S02]  /*23b0*/  ISETP.GT.AND P3, PT, R24, R56, PT ;  /* 0x000000381800720c */ /* 0x000fc40003f64270 */
[CC--:B------:R-:W-:Y:S02]  /*23c0*/  ISETP.GE.AND P6, PT, R25.reuse, R56.reuse, PT ;  /* 0x000000381900720c */ /* 0x0c0fe40003fc6270 */
[----:B------:R-:W-:Y:S02]  /*23d0*/  ISETP.GT.AND P5, PT, R25, R56, PT ;  /* 0x000000381900720c */ /* 0x000fe40003fa4270 */
[----:B------:R-:W-:Y:S01]  /*23e0*/  IADD3 R71, R56, 0x21, RZ ;  /* 0x0000002138477810 */ /* 0x000fe20007ffe0ff */
[----:B------:R-:W-:Y:S01]  /*23f0*/  FMUL R56, R86, c[0x0][0x188] ;  /* 0x0000620056387a20 */ /* 0x000fe20000400000 */
[----:B------:R-:W-:Y:S02]  /*2400*/  FSEL R70, R70, -INF , P2 ;  /* 0xff80000046467808 */ /* 0x000fe40001000000 */
[----:B------:R-:W-:Y:S02]  /*2410*/  FSEL R59, R59, -INF , P4 ;  /* 0xff8000003b3b7808 */ /* 0x000fe40002000000 */
[----:B------:R-:W-:-:S02]  /*2420*/  FSEL R57, R57, -INF , P3 ;  /* 0xff80000039397808 */ /* 0x000fc40001800000 */
[----:B------:R-:W-:Y:S02]  /*2430*/  FSEL R56, R56, -INF , P6 ;  /* 0xff80000038387808 */ /* 0x000fe40003000000 */
[-C--:B------:R-:W-:Y:S02]  /*2440*/  ISETP.GE.AND P2, PT, R22, R71.reuse, PT ;  /* 0x000000471600720c */ /* 0x080fe40003f46270 */
[-C--:B------:R-:W-:Y:S02]  /*2450*/  ISETP.GE.AND P4, PT, R23, R71.reuse, PT ;  /* 0x000000471700720c */ /* 0x080fe40003f86270 */
[-C--:B------:R-:W-:Y:S02]  /*2460*/  ISETP.GE.AND P3, PT, R24, R71.reuse, PT ;  /* 0x000000471800720c */ /* 0x080fe40003f66270 */
[----:B------:R-:W-:Y:S01]  /*2470*/  ISETP.GE.AND P6, PT, R25, R71, PT ;  /* 0x000000471900720c */ /* 0x000fe20003fc6270 */
[----:B------:R-:W-:Y:S01]  /*2480*/  FMUL R71, R87, c[0x0][0x188] ;  /* 0x0000620057477a20 */ /* 0x000fe20000400000 */
[----:B------:R-:W-:Y:S01]  /*2490*/  FMNMX R84, R69, R68, !PT ;  /* 0x0000004445547209 */ /* 0x000fe20007800000 */
[----:B------:R-:W-:Y:S01]  /*24a0*/  FMUL R109, R109, c[0x0][0x188] ;  /* 0x000062006d6d7a20 */ /* 0x000fe20000400000 */
[----:B------:R-:W-:Y:S01]  /*24b0*/  FMNMX R85, R58, R70, !PT ;  /* 0x000000463a557209 */ /* 0x000fe20007800000 */
[----:B------:R-:W-:Y:S01]  /*24c0*/  FMUL R82, R111, c[0x0][0x188] ;  /* 0x000062006f527a20 */ /* 0x000fe20000400000 */
[----:B------:R-:W-:Y:S01]  /*24d0*/  FSEL R71, R71, -INF , P5 ;  /* 0xff80000047477808 */ /* 0x000fe20002800000 */
[----:B------:R-:W-:Y:S01]  /*24e0*/  FMUL R81, R81, c[0x0][0x188] ;  /* 0x0000620051517a20 */ /* 0x000fe20000400000 */
[----:B------:R-:W-:Y:S01]  /*24f0*/  FMNMX R86, R59, R57, !PT ;  /* 0x000000393b567209 */ /* 0x000fe20007800000 */
[----:B------:R-:W-:Y:S01]  /*2500*/  FMUL R80, R83, c[0x0][0x188] ;  /* 0x0000620053507a20 */ /* 0x000fe20000400000 */
[----:B------:R-:W-:-:S02]  /*2510*/  FMNMX R87, R56, R71, !PT ;  /* 0x0000004738577209 */ /* 0x000fc40007800000 */
[----:B------:R-:W-:Y:S02]  /*2520*/  FSEL R83, R109, -INF , P2 ;  /* 0xff8000006d537808 */ /* 0x000fe40001000000 */
[----:B------:R-:W-:Y:S02]  /*2530*/  FMNMX R84, R55, R84, !PT ;  /* 0x0000005437547209 */ /* 0x000fe40007800000 */
[----:B------:R-:W-:Y:S02]  /*2540*/  FSEL R82, R82, -INF , P4 ;  /* 0xff80000052527808 */ /* 0x000fe40002000000 */
[----:B------:R-:W-:Y:S02]  /*2550*/  FMNMX R85, R54, R85, !PT ;  /* 0x0000005536557209 */ /* 0x000fe40007800000 */
[----:B------:R-:W-:Y:S02]  /*2560*/  FSEL R81, R81, -INF , P3 ;  /* 0xff80000051517808 */ /* 0x000fe40001800000 */
[----:B------:R-:W-:-:S02]  /*2570*/  FMNMX R86, R53, R86, !PT ;  /* 0x0000005635567209 */ /* 0x000fc40007800000 */
[----:B------:R-:W-:Y:S02]  /*2580*/  FSEL R80, R80, -INF , P6 ;  /* 0xff80000050507808 */ /* 0x000fe40003000000 */
[----:B------:R-:W-:Y:S02]  /*2590*/  FMNMX R87, R52, R87, !PT ;  /* 0x0000005734577209 */ /* 0x000fe40007800000 */
[----:B------:R-:W-:Y:S02]  /*25a0*/  FMNMX R84, R83, R84, !PT ;  /* 0x0000005453547209 */ /* 0x000fe40007800000 */
[----:B------:R-:W-:Y:S02]  /*25b0*/  FMNMX R85, R82, R85, !PT ;  /* 0x0000005552557209 */ /* 0x000fe40007800000 */
[----:B------:R-:W-:Y:S02]  /*25c0*/  FMNMX R86, R81, R86, !PT ;  /* 0x0000005651567209 */ /* 0x000fe40007800000 */
[----:B------:R-:W-:Y:S01]  /*25d0*/  FMNMX R87, R80, R87, !PT ;  /* 0x0000005750577209 */ /* 0x000fe20007800000 */
[----:B------:R-:W0:Y:S04]  /*25e0*/  SHFL.BFLY PT, R89, R84, 0x2, 0x1f ;  /* 0x0c401f0054597f89 */ /* 0x000e2800000e0000 */
[----:B------:R-:W1:Y:S04]  /*25f0*/  SHFL.BFLY PT, R88, R85, 0x2, 0x1f ;  /* 0x0c401f0055587f89 */ /* 0x000e6800000e0000 */
[----:B------:R-:W2:Y:S04]  /*2600*/  SHFL.BFLY PT, R91, R86, 0x2, 0x1f ;  /* 0x0c401f00565b7f89 */ /* 0x000ea800000e0000 */
[----:B------:R-:W3:Y:S01]  /*2610*/  SHFL.BFLY PT, R94, R87, 0x2, 0x1f ;  /* 0x0c401f00575e7f89 */ /* 0x000ee200000e0000 */
[----:B0-----:R-:W-:-:S03]  /*2620*/  FMNMX R89, R84, R89, !PT ;  /* 0x0000005954597209 */ /* 0x001fc60007800000 */
[----:B------:R-:W-:Y:S01]  /*2630*/  BAR.SYNC.DEFER_BLOCKING 0x0 ;  /* 0x0000000000007b1d */ /* 0x000fe20000010000 */
[----:B-1----:R-:W-:Y:S02]  /*2640*/  FMNMX R90, R85, R88, !PT ;  /* 0x00000058555a7209 */ /* 0x002fe40007800000 */
[----:B--2---:R-:W-:-:S03]  /*2650*/  FMNMX R92, R86, R91, !PT ;  /* 0x0000005b565c7209 */ /* 0x004fc60007800000 */
[----:B------:R-:W0:Y:S01]  /*2660*/  SHFL.BFLY PT, R88, R89, 0x1, 0x1f ;  /* 0x0c201f0059587f89 */ /* 0x000e2200000e0000 */
[----:B---3--:R-:W-:-:S03]  /*2670*/  FMNMX R94, R87, R94, !PT ;  /* 0x0000005e575e7209 */ /* 0x008fc60007800000 */
[----:B------:R-:W1:Y:S04]  /*2680*/  SHFL.BFLY PT, R91, R90, 0x1, 0x1f ;  /* 0x0c201f005a5b7f89 */ /* 0x000e6800000e0000 */
[----:B------:R-:W2:Y:S04]  /*2690*/  SHFL.BFLY PT, R93, R92, 0x1, 0x1f ;  /* 0x0c201f005c5d7f89 */ /* 0x000ea800000e0000 */
[----:B------:R-:W3:Y:S01]  /*26a0*/  SHFL.BFLY PT, R95, R94, 0x1, 0x1f ;  /* 0x0c201f005e5f7f89 */ /* 0x000ee200000e0000 */
[----:B0-----:R-:W-:Y:S02]  /*26b0*/  FMNMX R88, R89, R88, !PT ;  /* 0x0000005859587209 */ /* 0x001fe40007800000 */
[----:B-1----:R-:W-:-:S03]  /*26c0*/  FMNMX R91, R90, R91, !PT ;  /* 0x0000005b5a5b7209 */ /* 0x002fc60007800000 */
[----:B------:R-:W-:Y:S01]  /*26d0*/  @!P1 STS [R29], R88 ;  /* 0x000000581d009388 */ /* 0x000fe20000000800 */
[----:B--2---:R-:W-:-:S03]  /*26e0*/  FMNMX R96, R92, R93, !PT ;  /* 0x0000005d5c607209 */ /* 0x004fc60007800000 */
[----:B------:R-:W-:Y:S01]  /*26f0*/  @!P1 STS [R30], R91 ;  /* 0x0000005b1e009388 */ /* 0x000fe20000000800 */
[----:B---3--:R-:W-:-:S03]  /*2700*/  FMNMX R95, R94, R95, !PT ;  /* 0x0000005f5e5f7209 */ /* 0x008fc60007800000 */
[----:B------:R-:W-:Y:S04]  /*2710*/  @!P1 STS [R31], R96 ;  /* 0x000000601f009388 */ /* 0x000fe80000000800 */
[----:B------:R-:W-:Y:S04]  /*2720*/  @!P1 STS [R32], R95 ;  /* 0x0000005f20009388 */ /* 0x000fe80000000800 */
[----:B------:R-:W-:Y:S06]  /*2730*/  BAR.SYNC.DEFER_BLOCKING 0x0 ;  /* 0x0000000000007b1d */ /* 0x000fec0000010000 */
[----:B------:R-:W0:Y:S04]  /*2740*/  LDS R84, [R12.X4] ;  /* 0x000000000c547984 */ /* 0x000e280000004800 */
[----:B0-----:R-:W0:Y:S02]  /*2750*/  SHFL.BFLY PT, R85, R84, 0x2, 0x1f ;  /* 0x0c401f0054557f89 */ /* 0x001e2400000e0000 */
[----:B0-----:R-:W-:-:S05]  /*2760*/  FMNMX R85, R84, R85, !PT ;  /* 0x0000005554557209 */ /* 0x001fca0007800000 */
[----:B------:R-:W0:Y:S02]  /*2770*/  SHFL.BFLY PT, R86, R85, 0x1, 0x1f ;  /* 0x0c201f0055567f89 */ /* 0x000e2400000e0000 */
[----:B0-----:R-:W-:-:S05]  /*2780*/  FMNMX R87, R85, R86, !PT ;  /* 0x0000005655577209 */ /* 0x001fca0007800000 */
[----:B------:R-:W-:Y:S04]  /*2790*/  @!P1 STS [R12.X4], R87 ;  /* 0x000000570c009388 */ /* 0x000fe80000004800 */
[----:B------:R-:W-:Y:S06]  /*27a0*/  BAR.SYNC.DEFER_BLOCKING 0x0 ;  /* 0x0000000000007b1d */ /* 0x000fec0000010000 */
[----:B------:R-:W0:Y:S04]  /*27b0*/  LDS R102, [R14.X4] ;  /* 0x000000000e667984 */ /* 0x000e280000004800 */
[----:B------:R-:W1:Y:S04]  /*27c0*/  LDS R103, [R26.X16] ;  /* 0x000000001a677984 */ /* 0x000e68000000c800 */
[----:B------:R-:W2:Y:S04]  /*27d0*/  LDS R100, [R27.X16] ;  /* 0x000000001b647984 */ /* 0x000ea8000000c800 */
[----:B------:R-:W3:Y:S01]  /*27e0*/  LDS R101, [R28.X16] ;  /* 0x000000001c657984 */ /* 0x000ee2000000c800 */
[----:B0-----:R-:W-:-:S02]  /*27f0*/  FMNMX R102, R102, R179, !PT ;  /* 0x000000b366667209 */ /* 0x001fc40007800000 */
[----:B-1----:R-:W-:-:S03]  /*2800*/  FMNMX R103, R103, R178, !PT ;  /* 0x000000b267677209 */ /* 0x002fc60007800000 */
[--C-:B------:R-:W-:Y:S01]  /*2810*/  FADD R69, R69, -R102.reuse ;  /* 0x8000006645457221 */ /* 0x100fe20000000000 */
[----:B--2---:R-:W-:Y:S01]  /*2820*/  FMNMX R100, R100, R173, !PT ;  /* 0x000000ad64647209 */ /* 0x004fe20007800000 */
[----:B------:R-:W-:Y:S01]  /*2830*/  FADD R68, R68, -R102 ;  /* 0x8000006644447221 */ /* 0x000fe20000000000 */
[----:B---3--:R-:W-:Y:S01]  /*2840*/  FMNMX R101, R101, R172, !PT ;  /* 0x000000ac65657209 */ /* 0x008fe20007800000 */
[--C-:B------:R-:W-:Y:S02]  /*2850*/  FADD R58, R58, -R103.reuse ;  /* 0x800000673a3a7221 */ /* 0x100fe40000000000 */
[----:B------:R-:W-:Y:S02]  /*2860*/  FADD R70, R70, -R103 ;  /* 0x8000006746467221 */ /* 0x000fe40000000000 */
[--C-:B------:R-:W-:Y:S02]  /*2870*/  FADD R59, R59, -R100.reuse ;  /* 0x800000643b3b7221 */ /* 0x100fe40000000000 */
[----:B------:R-:W-:-:S02]  /*2880*/  FADD R57, R57, -R100 ;  /* 0x8000006439397221 */ /* 0x000fc40000000000 */
[--C-:B------:R-:W-:Y:S02]  /*2890*/  FADD R56, R56, -R101.reuse ;  /* 0x8000006538387221 */ /* 0x100fe40000000000 */
[----:B------:R-:W-:Y:S02]  /*28a0*/  FADD R71, R71, -R101 ;  /* 0x8000006547477221 */ /* 0x000fe40000000000 */
[----:B------:R-:W-:Y:S02]  /*28b0*/  FMUL R69, R69, 1.4426950216293334961 ;  /* 0x3fb8aa3b45457820 */ /* 0x000fe40000400000 */
[----:B------:R-:W-:Y:S02]  /*28c0*/  FMUL R68, R68, 1.4426950216293334961 ;  /* 0x3fb8aa3b44447820 */ /* 0x000fe40000400000 */
[----:B------:R-:W-:Y:S02]  /*28d0*/  FADD R55, R55, -R102 ;  /* 0x8000006637377221 */ /* 0x000fe40000000000 */
[----:B------:R-:W-:-:S02]  /*28e0*/  FMUL R58, R58, 1.4426950216293334961 ;  /* 0x3fb8aa3b3a3a7820 */ /* 0x000fc40000400000 */
[----:B------:R-:W-:Y:S02]  /*28f0*/  FMUL R70, R70, 1.4426950216293334961 ;  /* 0x3fb8aa3b46467820 */ /* 0x000fe40000400000 */
[----:B------:R-:W-:Y:S02]  /*2900*/  FADD R54, R54, -R103 ;  /* 0x8000006736367221 */ /* 0x000fe40000000000 */
[----:B------:R-:W-:Y:S02]  /*2910*/  FMUL R59, R59, 1.4426950216293334961 ;  /* 0x3fb8aa3b3b3b7820 */ /* 0x000fe40000400000 */
[----:B------:R-:W-:Y:S02]  /*2920*/  FMUL R57, R57, 1.4426950216293334961 ;  /* 0x3fb8aa3b39397820 */ /* 0x000fe40000400000 */
[----:B------:R-:W-:Y:S01]  /*2930*/  FADD R53, R53, -R100 ;  /* 0x8000006435357221 */ /* 0x000fe20000000000 */
[----:B------:R-:W-:Y:S01]  /*2940*/  MUFU.EX2 R112, R69 ;  /* 0x0000004500707308 */ /* 0x000fe20000000800 */
[----:B------:R-:W-:-:S02]  /*2950*/  FMUL R56, R56, 1.4426950216293334961 ;  /* 0x3fb8aa3b38387820 */ /* 0x000fc40000400000 */
[----:B------:R-:W-:Y:S02]  /*2960*/  FMUL R71, R71, 1.4426950216293334961 ;  /* 0x3fb8aa3b47477820 */ /* 0x000fe40000400000 */
[----:B------:R-:W-:Y:S02]  /*2970*/  FADD R52, R52, -R101 ;  /* 0x8000006534347221 */ /* 0x000fe40000000000 */
[----:B------:R-:W-:Y:S01]  /*2980*/  FMUL R55, R55, 1.4426950216293334961 ;  /* 0x3fb8aa3b37377820 */ /* 0x000fe20000400000 */
[----:B------:R-:W0:Y:S01]  /*2990*/  MUFU.EX2 R108, R68 ;  /* 0x00000044006c7308 */ /* 0x000e220000000800 */
[----:B------:R-:W-:Y:S02]  /*29a0*/  FADD R83, R83, -R102 ;  /* 0x8000006653537221 */ /* 0x000fe40000000000 */
[----:B------:R-:W-:Y:S02]  /*29b0*/  FMUL R54, R54, 1.4426950216293334961 ;  /* 0x3fb8aa3b36367820 */ /* 0x000fe40000400000 */
[----:B------:R-:W-:-:S02]  /*29c0*/  FADD R82, R82, -R103 ;  /* 0x8000006752527221 */ /* 0x000fc40000000000 */
[----:B------:R-:W-:Y:S01]  /*29d0*/  FMUL R53, R53, 1.4426950216293334961 ;  /* 0x3fb8aa3b35357820 */ /* 0x000fe20000400000 */
[----:B------:R-:W-:Y:S01]  /*29e0*/  MUFU.EX2 R114, R58 ;  /* 0x0000003a00727308 */ /* 0x000fe20000000800 */
[----:B------:R-:W-:Y:S02]  /*29f0*/  FADD R81, R81, -R100 ;  /* 0x8000006451517221 */ /* 0x000fe40000000000 */
[----:B------:R-:W-:Y:S02]  /*2a00*/  FMUL R52, R52, 1.4426950216293334961 ;  /* 0x3fb8aa3b34347820 */ /* 0x000fe40000400000 */
[----:B------:R-:W-:-:S03]  /*2a10*/  FADD R80, R80, -R101 ;  /* 0x8000006550507221 */ /* 0x000fc60000000000 */
[----:B------:R-:W1:Y:S01]  /*2a20*/  MUFU.EX2 R98, R70 ;  /* 0x0000004600627308 */ /* 0x000e620000000800 */
[----:B------:R-:W-:Y:S02]  /*2a30*/  FMUL R83, R83, 1.4426950216293334961 ;  /* 0x3fb8aa3b53537820 */ /* 0x000fe40000400000 */
[----:B------:R-:W-:-:S05]  /*2a40*/  FMUL R82, R82, 1.4426950216293334961 ;  /* 0x3fb8aa3b52527820 */ /* 0x000fca0000400000 */
[----:B------:R-:W-:Y:S01]  /*2a50*/  MUFU.EX2 R240, R59 ;  /* 0x0000003b00f07308 */ /* 0x000fe20000000800 */
[----:B------:R-:W-:Y:S02]  /*2a60*/  FMUL R81, R81, 1.4426950216293334961 ;  /* 0x3fb8aa3b51517820 */ /* 0x000fe40000400000 */
[----:B------:R-:W-:-:S05]  /*2a70*/  FMUL R80, R80, 1.4426950216293334961 ;  /* 0x3fb8aa3b50507820 */ /* 0x000fca0000400000 */
[----:B------:R-:W2:Y:S08]  /*2a80*/  MUFU.EX2 R96, R57 ;  /* 0x0000003900607308 */ /* 0x000eb00000000800 */
[----:B------:R-:W-:Y:S08]  /*2a90*/  MUFU.EX2 R246, R56 ;  /* 0x0000003800f67308 */ /* 0x000ff00000000800 */
[----:B------:R-:W3:Y:S08]  /*2aa0*/  MUFU.EX2 R94, R71 ;  /* 0x00000047005e7308 */ /* 0x000ef00000000800 */
[----:B------:R-:W4:Y:S08]  /*2ab0*/  MUFU.EX2 R110, R55 ;  /* 0x00000037006e7308 */ /* 0x000f300000000800 */
[----:B------:R-:W5:Y:S08]  /*2ac0*/  MUFU.EX2 R242, R54 ;  /* 0x0000003600f27308 */ /* 0x000f700000000800 */
[----:B------:R0:W0:Y:S08]  /*2ad0*/  MUFU.EX2 R244, R53 ;  /* 0x0000003500f47308 */ /* 0x0000300000000800 */
[----:B------:R-:W1:Y:S08]  /*2ae0*/  MUFU.EX2 R248, R52 ;  /* 0x0000003400f87308 */ /* 0x000e700000000800 */
[----:B------:R-:W2:Y:S01]  /*2af0*/  MUFU.EX2 R107, R83 ;  /* 0x00000053006b7308 */ /* 0x000ea20000000800 */
[----:B0-----:R-:W-:-:S07]  /*2b00*/  FADD R53, R112, R108 ;  /* 0x0000006c70357221 */ /* 0x001fce0000000000 */
[----:B------:R-:W0:Y:S01]  /*2b10*/  MUFU.EX2 R106, R82 ;  /* 0x00000052006a7308 */ /* 0x000e220000000800 */
[----:B-1----:R-:W-:-:S07]  /*2b20*/  FADD R55, R114, R98 ;  /* 0x0000006272377221 */ /* 0x002fce0000000000 */
[----:B------:R-:W1:Y:S01]  /*2b30*/  MUFU.EX2 R105, R81 ;  /* 0x0000005100697308 */ /* 0x000e620000000800 */
[----:B--2---:R-:W-:-:S07]  /*2b40*/  FADD R57, R240, R96 ;  /* 0x00000060f0397221 */ /* 0x004fce0000000000 */
[----:B------:R-:W2:Y:S01]  /*2b50*/  MUFU.EX2 R104, R80 ;  /* 0x0000005000687308 */ /* 0x000ea20000000800 */
[----:B---3--:R-:W-:Y:S02]  /*2b60*/  FADD R59, R246, R94 ;  /* 0x0000005ef63b7221 */ /* 0x008fe40000000000 */
[----:B----4-:R-:W-:Y:S02]  /*2b70*/  FADD R54, R110, R53 ;  /* 0x000000356e367221 */ /* 0x010fe40000000000 */
[----:B-----5:R-:W-:Y:S02]  /*2b80*/  FADD R55, R242, R55 ;  /* 0x00000037f2377221 */ /* 0x020fe40000000000 */
[----:B------:R-:W-:Y:S02]  /*2b90*/  FADD R56, R244, R57 ;  /* 0x00000039f4387221 */ /* 0x000fe40000000000 */
[----:B------:R-:W-:Y:S02]  /*2ba0*/  FADD R59, R248, R59 ;  /* 0x0000003bf83b7221 */ /* 0x000fe40000000000 */
[----:B------:R-:W-:-:S02]  /*2bb0*/  FADD R54, R107, R54 ;  /* 0x000000366b367221 */ /* 0x000fc40000000000 */
[----:B0-----:R-:W-:Y:S02]  /*2bc0*/  FADD R55, R106, R55 ;  /* 0x000000376a377221 */ /* 0x001fe40000000000 */
[----:B-1----:R-:W-:Y:S02]  /*2bd0*/  FADD R56, R105, R56 ;  /* 0x0000003869387221 */ /* 0x002fe40000000000 */
[----:B--2---:R-:W-:Y:S01]  /*2be0*/  FADD R59, R104, R59 ;  /* 0x0000003b683b7221 */ /* 0x004fe20000000000 */
[----:B------:R-:W0:Y:S04]  /*2bf0*/  SHFL.BFLY PT, R53, R54, 0x2, 0x1f ;  /* 0x0c401f0036357f89 */ /* 0x000e2800000e0000 */
[----:B------:R-:W1:Y:S04]  /*2c00*/  SHFL.BFLY PT, R52, R55, 0x2, 0x1f ;  /* 0x0c401f0037347f89 */ /* 0x000e6800000e0000 */
[----:B------:R-:W2:Y:S04]  /*2c10*/  SHFL.BFLY PT, R69, R56, 0x2, 0x1f ;  /* 0x0c401f0038457f89 */ /* 0x000ea800000e0000 */
[----:B------:R-:W3:Y:S01]  /*2c20*/  SHFL.BFLY PT, R58, R59, 0x2, 0x1f ;  /* 0x0c401f003b3a7f89 */ /* 0x000ee200000e0000 */
[----:B0-----:R-:W-:-:S03]  /*2c30*/  FADD R53, R54, R53 ;  /* 0x0000003536357221 */ /* 0x001fc60000000000 */
[----:B------:R-:W-:Y:S01]  /*2c40*/  BAR.SYNC.DEFER_BLOCKING 0x0 ;  /* 0x0000000000007b1d */ /* 0x000fe20000010000 */
[----:B-1----:R-:W-:Y:S02]  /*2c50*/  FADD R57, R55, R52 ;  /* 0x0000003437397221 */ /* 0x002fe40000000000 */
[----:B--2---:R-:W-:-:S03]  /*2c60*/  FADD R69, R56, R69 ;  /* 0x0000004538457221 */ /* 0x004fc60000000000 */
[----:B------:R-:W0:Y:S01]  /*2c70*/  SHFL.BFLY PT, R52, R53, 0x1, 0x1f ;  /* 0x0c201f0035347f89 */ /* 0x000e2200000e0000 */
[----:B---3--:R-:W-:-:S03]  /*2c80*/  FADD R70, R59, R58 ;  /* 0x0000003a3b467221 */ /* 0x008fc60000000000 */
[----:B------:R-:W1:Y:S04]  /*2c90*/  SHFL.BFLY PT, R68, R69, 0x1, 0x1f ;  /* 0x0c201f0045447f89 */ /* 0x000e6800000e0000 */
[----:B------:R-:W2:Y:S04]  /*2ca0*/  SHFL.BFLY PT, R58, R57, 0x1, 0x1f ;  /* 0x0c201f00393a7f89 */ /* 0x000ea800000e0000 */
[----:B------:R-:W3:Y:S01]  /*2cb0*/  SHFL.BFLY PT, R71, R70, 0x1, 0x1f ;  /* 0x0c201f0046477f89 */ /* 0x000ee200000e0000 */
[----:B0-----:R-:W-:Y:S02]  /*2cc0*/  FADD R80, R53, R52 ;  /* 0x0000003435507221 */ /* 0x001fe40000000000 */
[----:B-1----:R-:W-:-:S02]  /*2cd0*/  FADD R68, R69, R68 ;  /* 0x0000004445447221 */ /* 0x002fc40000000000 */
[----:B--2---:R-:W-:Y:S01]  /*2ce0*/  FADD R81, R57, R58 ;  /* 0x0000003a39517221 */ /* 0x004fe20000000000 */
[----:B------:R-:W-:Y:S01]  /*2cf0*/  @!P1 STS [R29], R80 ;  /* 0x000000501d009388 */ /* 0x000fe20000000800 */
[----:B---3--:R-:W-:-:S03]  /*2d00*/  FADD R83, R70, R71 ;  /* 0x0000004746537221 */ /* 0x008fc60000000000 */
[----:B------:R-:W-:Y:S04]  /*2d10*/  @!P1 STS [R30], R81 ;  /* 0x000000511e009388 */ /* 0x000fe80000000800 */
[----:B------:R-:W-:Y:S04]  /*2d20*/  @!P1 STS [R31], R68 ;  /* 0x000000441f009388 */ /* 0x000fe80000000800 */
[----:B------:R-:W-:Y:S04]  /*2d30*/  @!P1 STS [R32], R83 ;  /* 0x0000005320009388 */ /* 0x000fe80000000800 */
[----:B------:R-:W-:Y:S06]  /*2d40*/  BAR.SYNC.DEFER_BLOCKING 0x0 ;  /* 0x0000000000007b1d */ /* 0x000fec0000010000 */
[----:B------:R-:W0:Y:S04]  /*2d50*/  LDS R54, [R12.X4] ;  /* 0x000000000c367984 */ /* 0x000e280000004800 */
[----:B0-----:R-:W0:Y:S02]  /*2d60*/  SHFL.BFLY PT, R53, R54, 0x2, 0x1f ;  /* 0x0c401f0036357f89 */ /* 0x001e2400000e0000 */
[----:B0-----:R-:W-:-:S05]  /*2d70*/  FADD R55, R54, R53 ;  /* 0x0000003536377221 */ /* 0x001fca0000000000 */
[----:B------:R-:W0:Y:S02]  /*2d80*/  SHFL.BFLY PT, R52, R55, 0x1, 0x1f ;  /* 0x0c201f0037347f89 */ /* 0x000e2400000e0000 */
[----:B0-----:R-:W-:-:S05]  /*2d90*/  FADD R71, R55, R52 ;  /* 0x0000003437477221 */ /* 0x001fca0000000000 */
[----:B------:R0:W-:Y:S01]  /*2da0*/  @!P1 STS [R12.X4], R71 ;  /* 0x000000470c009388 */ /* 0x0001e20000004800 */
[----:B------:R-:W-:-:S03]  /*2db0*/  IMAD.WIDE R52, R9, 0x2, R168 ;  /* 0x0000000209347825 */ /* 0x000fc600078e02a8 */
[----:B------:R-:W-:Y:S01]  /*2dc0*/  BAR.SYNC.DEFER_BLOCKING 0x0 ;  /* 0x0000000000007b1d */ /* 0x000fe20000010000 */
[----:B------:R-:W-:-:S04]  /*2dd0*/  IMAD.WIDE R58, R9, 0x2, R170 ;  /* 0x00000002093a7825 */ /* 0x000fc800078e02aa */
[----:B------:R-:W-:-:S04]  /*2de0*/  IMAD.WIDE R68, R9, 0x2, R162 ;  /* 0x0000000209447825 */ /* 0x000fc800078e02a2 */
[----:B------:R-:W-:-:S04]  /*2df0*/  IMAD.WIDE R56, R9, 0x2, R160 ;  /* 0x0000000209387825 */ /* 0x000fc800078e02a0 */
[C---:B------:R-:W-:Y:S01]  /*2e00*/  IMAD.WIDE R54, R9.reuse, 0x2, R158 ;  /* 0x0000000209367825 */ /* 0x040fe200078e029e */
[----:B------:R1:W2:Y:S03]  /*2e10*/  LDG.E.U16 R85, [R52.64] ;  /* 0x0000000634557981 */ /* 0x0002a6000c1e1500 */
[C---:B------:R-:W-:Y:S01]  /*2e20*/  IMAD.WIDE R86, R9.reuse, 0x2, R164 ;  /* 0x0000000209567825 */ /* 0x040fe200078e02a4 */
[----:B------:R3:W4:Y:S03]  /*2e30*/  LDG.E.U16 R81, [R58.64] ;  /* 0x000000063a517981 */ /* 0x000726000c1e1500 */
[C---:B------:R-:W-:Y:S01]  /*2e40*/  IMAD.WIDE R82, R9.reuse, 0x2, R152 ;  /* 0x0000000209527825 */ /* 0x040fe200078e0298 */
[----:B------:R5:W2:Y:S03]  /*2e50*/  LDG.E.U16 R89, [R68.64] ;  /* 0x0000000644597981 */ /* 0x000aa6000c1e1500 */
[C---:B-1----:R-:W-:Y:S01]  /*2e60*/  IMAD.WIDE R52, R9.reuse, 0x2, R154 ;  /* 0x0000000209347825 */ /* 0x042fe200078e029a */
[----:B------:R1:W2:Y:S04]  /*2e70*/  LDG.E.U16 R91, [R56.64] ;  /* 0x00000006385b7981 */ /* 0x0002a8000c1e1500 */
[----:B------:R1:W2:Y:S01]  /*2e80*/  LDG.E.U16 R95, [R52.64] ;  /* 0x00000006345f7981 */ /* 0x0002a2000c1e1500 */
[----:B------:R-:W-:-:S03]  /*2e90*/  IMAD.WIDE R250, R9, 0x2, R166 ;  /* 0x0000000209fa7825 */ /* 0x000fc600078e02a6 */
[----:B------:R3:W2:Y:S01]  /*2ea0*/  LDG.E.U16 R84, [R54.64] ;  /* 0x0000000636547981 */ /* 0x0006a2000c1e1500 */
[----:B0-----:R-:W-:-:S03]  /*2eb0*/  IMAD.WIDE R70, R9, 0x2, R150 ;  /* 0x0000000209467825 */ /* 0x001fc600078e0296 */
[----:B------:R0:W2:Y:S01]  /*2ec0*/  LDG.E.U16 R87, [R86.64] ;  /* 0x0000000656577981 */ /* 0x0000a2000c1e1500 */
[----:B-1----:R-:W-:-:S03]  /*2ed0*/  IMAD.WIDE R52, R9, 0x2, R144 ;  /* 0x0000000209347825 */ /* 0x002fc600078e0290 */
[----:B------:R1:W2:Y:S01]  /*2ee0*/  LDG.E.U16 R97, [R82.64] ;  /* 0x0000000652617981 */ /* 0x0002a2000c1e1500 */
[----:B---3--:R-:W-:-:S03]  /*2ef0*/  IMAD.WIDE R58, R9, 0x2, R148 ;  /* 0x00000002093a7825 */ /* 0x008fc600078e0294 */
[----:B------:R3:W2:Y:S01]  /*2f00*/  LDG.E.U16 R111, [R52.64] ;  /* 0x00000006346f7981 */ /* 0x0006a2000c1e1500 */
[----:B-----5:R-:W-:-:S03]  /*2f10*/  IMAD.WIDE R68, R9, 0x2, R146 ;  /* 0x0000000209447825 */ /* 0x020fc600078e0292 */
[----:B------:R5:W2:Y:S01]  /*2f20*/  LDG.E.U16 R80, [R250.64] ;  /* 0x00000006fa507981 */ /* 0x000aa2000c1e1500 */
[----:B------:R-:W-:-:S03]  /*2f30*/  IMAD.WIDE R56, R9, 0x2, R142 ;  /* 0x0000000209387825 */ /* 0x000fc600078e028e */
[----:B0-----:R0:W2:Y:S01]  /*2f40*/  LDG.E.U16 R86, [R70.64] ;  /* 0x0000000646567981 */ /* 0x0010a2000c1e1500 */
[----:B------:R-:W-:-:S03]  /*2f50*/  IMAD.WIDE R54, R9, 0x2, R138 ;  /* 0x0000000209367825 */ /* 0x000fc600078e028a */
[----:B------:R0:W2:Y:S01]  /*2f60*/  LDG.E.U16 R99, [R58.64] ;  /* 0x000000063a637981 */ /* 0x0000a2000c1e1500 */
[----:B---3--:R-:W-:-:S03]  /*2f70*/  IMAD.WIDE R52, R9, 0x2, R128 ;  /* 0x0000000209347825 */ /* 0x008fc600078e0280 */
[----:B------:R3:W2:Y:S01]  /*2f80*/  LDG.E.U16 R109, [R68.64] ;  /* 0x00000006446d7981 */ /* 0x0006a2000c1e1500 */
[----:B------:R-:W-:-:S03]  /*2f90*/  IMAD.WIDE R92, R9, 0x2, R156 ;  /* 0x00000002095c7825 */ /* 0x000fc600078e029c */
[----:B------:R0:W2:Y:S01]  /*2fa0*/  LDG.E.U16 R88, [R56.64] ;  /* 0x0000000638587981 */ /* 0x0000a2000c1e1500 */
[----:B-1----:R-:W-:-:S03]  /*2fb0*/  IMAD.WIDE R82, R9, 0x2, R136 ;  /* 0x0000000209527825 */ /* 0x002fc600078e0288 */
[----:B------:R1:W2:Y:S01]  /*2fc0*/  LDG.E.U16 R115, [R54.64] ;  /* 0x0000000636737981 */ /* 0x0002a2000c1e1500 */
[----:B-----5:R-:W-:-:S03]  /*2fd0*/  IMAD.WIDE R250, R9, 0x2, R140 ;  /* 0x0000000209fa7825 */ /* 0x020fc600078e028c */
[----:B------:R5:W2:Y:S01]  /*2fe0*/  LDG.E.U16 R247, [R52.64] ;  /* 0x0000000634f77981 */ /* 0x000aa2000c1e1500 */
[----:B0-----:R-:W-:-:S03]  /*2ff0*/  IMAD.WIDE R70, R9, 0x2, R134 ;  /* 0x0000000209467825 */ /* 0x001fc600078e0286 */
[----:B------:R0:W2:Y:S01]  /*3000*/  LDG.E.U16 R241, [R82.64] ;  /* 0x0000000652f17981 */ /* 0x0000a2000c1e1500 */
[----:B------:R-:W-:-:S03]  /*3010*/  IMAD.WIDE R58, R9, 0x2, R132 ;  /* 0x00000002093a7825 */ /* 0x000fc600078e0284 */
[----:B------:R0:W2:Y:S01]  /*3020*/  LDG.E.U16 R93, [R92.64] ;  /* 0x000000065c5d7981 */ /* 0x0000a2000c1e1500 */
[----:B---3--:R-:W-:-:S03]  /*3030*/  IMAD.WIDE R68, R9, 0x2, R130 ;  /* 0x0000000209447825 */ /* 0x008fc600078e0282 */
[----:B------:R3:W2:Y:S01]  /*3040*/  LDG.E.U16 R113, [R250.64] ;  /* 0x00000006fa717981 */ /* 0x0006a2000c1e1500 */
[----:B------:R-:W-:-:S03]  /*3050*/  IMAD.WIDE R56, R9, 0x2, R44 ;  /* 0x0000000209387825 */ /* 0x000fc600078e022c */
[----:B------:R0:W2:Y:S01]  /*3060*/  LDG.E.U16 R90, [R70.64] ;  /* 0x00000006465a7981 */ /* 0x0000a2000c1e1500 */
[----:B-----5:R-:W-:-:S03]  /*3070*/  IMAD.WIDE R52, R9, 0x2, R46 ;  /* 0x0000000209347825 */ /* 0x020fc600078e022e */
[----:B------:R5:W2:Y:S01]  /*3080*/  LDG.E.U16 R243, [R58.64] ;  /* 0x000000063af37981 */ /* 0x000aa2000c1e1500 */
[----:B-1----:R-:W-:-:S03]  /*3090*/  IMAD.WIDE R54, R9, 0x2, R116 ;  /* 0x0000000209367825 */ /* 0x002fc600078e0274 */
[----:B------:R1:W2:Y:S01]  /*30a0*/  LDG.E.U16 R245, [R68.64] ;  /* 0x0000000644f57981 */ /* 0x0002a2000c1e1500 */
[----:B0-----:R-:W-:-:S03]  /*30b0*/  IMAD.WIDE R82, R9, 0x2, R118 ;  /* 0x0000000209527825 */ /* 0x001fc600078e0276 */
[----:B------:R0:W2:Y:S01]  /*30c0*/  LDG.E.U16 R249, [R56.64] ;  /* 0x0000000638f97981 */ /* 0x0000a2000c1e1500 */
[----:B------:R-:W-:-:S03]  /*30d0*/  IMAD.WIDE R70, R9, 0x2, R126 ;  /* 0x0000000209467825 */ /* 0x000fc600078e027e */
[----:B---3--:R3:W2:Y:S01]  /*30e0*/  LDG.E.U16 R251, [R54.64] ;  /* 0x0000000636fb7981 */ /* 0x0086a2000c1e1500 */
[----:B-----5:R-:W-:-:S03]  /*30f0*/  IMAD.WIDE R58, R9, 0x2, R48 ;  /* 0x00000002093a7825 */ /* 0x020fc600078e0230 */
[----:B------:R5:W2:Y:S01]  /*3100*/  LDG.E.U16 R92, [R52.64] ;  /* 0x00000006345c7981 */ /* 0x000aa2000c1e1500 */
[----:B-1----:R-:W-:-:S03]  /*3110*/  IMAD.WIDE R68, R9, 0x2, R120 ;  /* 0x0000000209447825 */ /* 0x002fc600078e0278 */
[----:B------:R-:W2:Y:S01]  /*3120*/  LDG.E.U16 R83, [R82.64] ;  /* 0x0000000652537981 */ /* 0x000ea2000c1e1500 */
[----:B0-----:R-:W-:-:S03]  /*3130*/  IMAD.WIDE R56, R9, 0x2, R124 ;  /* 0x0000000209387825 */ /* 0x001fc600078e027c */
[----:B------:R-:W2:Y:S01]  /*3140*/  LDG.E.U16 R70, [R70.64] ;  /* 0x0000000646467981 */ /* 0x000ea2000c1e1500 */
[----:B-----5:R-:W-:-:S03]  /*3150*/  IMAD.WIDE R52, R9, 0x2, R50 ;  /* 0x0000000209347825 */ /* 0x020fc600078e0232 */
[----:B------:R-:W5:Y:S01]  /*3160*/  LDG.E.U16 R58, [R58.64] ;  /* 0x000000063a3a7981 */ /* 0x000f62000c1e1500 */
[----:B---3--:R-:W-:-:S03]  /*3170*/  IMAD.WIDE R54, R9, 0x2, R122 ;  /* 0x0000000209367825 */ /* 0x008fc600078e027a */
[----:B------:R-:W3:Y:S04]  /*3180*/  LDG.E.U16 R68, [R68.64] ;  /* 0x0000000644447981 */ /* 0x000ee8000c1e1500 */
[----:B------:R-:W3:Y:S04]  /*3190*/  LDG.E.U16 R57, [R56.64] ;  /* 0x0000000638397981 */ /* 0x000ee8000c1e1500 */
[----:B------:R0:W3:Y:S04]  /*31a0*/  LDG.E.U16 R53, [R52.64] ;  /* 0x0000000634357981 */ /* 0x0000e8000c1e1500 */
[----:B------:R-:W3:Y:S01]  /*31b0*/  LDG.E.U16 R55, [R54.64] ;  /* 0x0000000636377981 */ /* 0x000ee2000c1e1500 */
[----:B------:R-:W-:-:S02]  /*31c0*/  F2FP.PACK_AB R110, R107, R110 ;  /* 0x0000006e6b6e723e */ /* 0x000fc400000000ff */
[----:B------:R-:W-:Y:S01]  /*31d0*/  F2FP.PACK_AB R242, R106, R242 ;  /* 0x000000f26af2723e */ /* 0x000fe200000000ff */
[----:B------:R-:W-:Y:S01]  /*31e0*/  LDS R107, [R28.X16] ;  /* 0x000000001c6b7984 */ /* 0x000fe2000000c800 */
[----:B------:R-:W-:Y:S02]  /*31f0*/  F2FP.PACK_AB R244, R105, R244 ;  /* 0x000000f469f4723e */ /* 0x000fe400000000ff */
[----:B------:R-:W-:Y:S01]  /*3200*/  F2FP.PACK_AB R248, R104, R248 ;  /* 0x000000f868f8723e */ /* 0x000fe200000000ff */
[----:B------:R-:W-:Y:S04]  /*3210*/  LDS R105, [R14.X4] ;  /* 0x000000000e697984 */ /* 0x000fe80000004800 */
[----:B------:R-:W-:Y:S04]  /*3220*/  LDS R104, [R26.X16] ;  /* 0x000000001a687984 */ /* 0x000fe8000000c800 */
[----:B------:R-:W-:Y:S04]  /*3230*/  LDS R106, [R27.X16] ;  /* 0x000000001b6a7984 */ /* 0x000fe8000000c800 */
[----:B------:R-:W-:Y:S01]  /*3240*/  BAR.SYNC.DEFER_BLOCKING 0x0 ;  /* 0x0000000000007b1d */ /* 0x000fe20000010000 */
[----:B------:R-:W-:-:S02]  /*3250*/  F2FP.PACK_AB R108, R108, R112 ;  /* 0x000000706c6c723e */ /* 0x000fc400000000ff */
[----:B------:R-:W-:Y:S02]  /*3260*/  F2FP.PACK_AB R98, R98, R114 ;  /* 0x000000726262723e */ /* 0x000fe400000000ff */
[----:B------:R-:W-:Y:S02]  /*3270*/  F2FP.PACK_AB R96, R96, R240 ;  /* 0x000000f06060723e */ /* 0x000fe400000000ff */
[----:B------:R-:W-:Y:S01]  /*3280*/  F2FP.PACK_AB R94, R94, R246 ;  /* 0x000000f65e5e723e */ /* 0x000fe200000000ff */
[----:B0-----:R-:W-:Y:S01]  /*3290*/  FADD R52, -R102, R179 ;  /* 0x000000b366347221 */ /* 0x001fe20000000100 */
[----:B------:R-:W-:Y:S01]  /*32a0*/  UIADD3 UR4, UR4, 0x40, URZ ;  /* 0x0000004004047890 */ /* 0x000fe2000fffe03f */
[----:B----4-:R-:W-:Y:S04]  /*32b0*/  STS.U16 [R4], R81 ;  /* 0x0000005104007388 */ /* 0x010fe80000000400 */
[----:B--2---:R-:W-:Y:S04]  /*32c0*/  STS.U16 [R4+0x400], R89 ;  /* 0x0004005904007388 */ /* 0x004fe80000000400 */
        /* <DEDUP_REMOVED lines=20> */
[----:B-----5:R-:W-:Y:S04]  /*3410*/  STS.U16 [R33+0x1a00], R58 ;  /* 0x001a003a21007388 */ /* 0x020fe80000000400 */
[----:B---3--:R-:W-:Y:S04]  /*3420*/  STS.U16 [R33+0x1e00], R68 ;  /* 0x001e004421007388 */ /* 0x008fe80000000400 */
        /* <DEDUP_REMOVED lines=8> */
[----:B------:R0:W-:Y:S04]  /*34b0*/  STS [R20+0x3000], R108 ;  /* 0x0030006c14007388 */ /* 0x0001e80000000800 */
[----:B------:R-:W-:Y:S04]  /*34c0*/  STS [R20+0x3400], R98 ;  /* 0x0034006214007388 */ /* 0x000fe80000000800 */
[----:B------:R-:W-:Y:S04]  /*34d0*/  STS [R20+0x3800], R96 ;  /* 0x0038006014007388 */ /* 0x000fe80000000800 */
[----:B------:R-:W-:Y:S04]  /*34e0*/  STS [R20+0x3c00], R94 ;  /* 0x003c005e14007388 */ /* 0x000fe80000000800 */
[----:B------:R1:W-:Y:S04]  /*34f0*/  STS [R38+0x3000], R110 ;  /* 0x0030006e26007388 */ /* 0x0003e80000000800 */
[----:B------:R-:W-:Y:S04]  /*3500*/  STS [R38+0x3400], R242 ;  /* 0x003400f226007388 */ /* 0x000fe80000000800 */
[----:B------:R-:W-:Y:S04]  /*3510*/  STS [R38+0x3800], R244 ;  /* 0x003800f426007388 */ /* 0x000fe80000000800 */
[----:B------:R-:W-:Y:S04]  /*3520*/  STS [R38+0x3c00], R248 ;  /* 0x003c00f826007388 */ /* 0x000fe80000000800 */
[----:B------:R-:W-:Y:S01]  /*3530*/  BAR.SYNC.DEFER_BLOCKING 0x0 ;  /* 0x0000000000007b1d */ /* 0x000fe20000010000 */
[----:B0-----:R-:W-:-:S02]  /*3540*/  FMUL R108, R52, 1.4426950216293334961 ;  /* 0x3fb8aa3b346c7820 */ /* 0x001fc40000400000 */
[----:B------:R-:W-:-:S04]  /*3550*/  FADD R80, -R103, R178 ;  /* 0x000000b267507221 */ /* 0x000fc80000000100 */
[----:B------:R-:W-:Y:S01]  /*3560*/  FMUL R109, R80, 1.4426950216293334961 ;  /* 0x3fb8aa3b506d7820 */ /* 0x000fe20000400000 */
[----:B------:R-:W-:Y:S04]  /*3570*/  LDSM.16.M88.4 R68, [R40+0x3000] ;  /* 0x003000002844783b */ /* 0x000fe80000000200 */
[----:B------:R-:W0:Y:S04]  /*3580*/  LDSM.16.M88.4 R56, [R18] ;  /* 0x000000001238783b */ /* 0x000e280000000200 */
[----:B------:R-:W2:Y:S01]  /*3590*/  LDSM.16.M88.4 R52, [R18+0x1000] ;  /* 0x001000001234783b */ /* 0x000ea20000000200 */
[----:B------:R-:W3:Y:S01]  /*35a0*/  MUFU.EX2 R108, R108 ;  /* 0x0000006c006c7308 */ /* 0x000ee20000000800 */
[----:B------:R-:W-:-:S02]  /*35b0*/  FADD R80, -R100, R173 ;  /* 0x000000ad64507221 */ /* 0x000fc40000000100 */
[----:B------:R-:W4:Y:S04]  /*35c0*/  LDSM.16.M88.4 R88, [R40+0x3800] ;  /* 0x003800002858783b */ /* 0x000f280000000200 */
[----:B------:R-:W-:Y:S01]  /*35d0*/  LDSM.16.M88.4 R84, [R7+0x3800] ;  /* 0x003800000754783b */ /* 0x000fe20000000200 */
[----:B------:R-:W5:Y:S01]  /*35e0*/  MUFU.EX2 R109, R109 ;  /* 0x0000006d006d7308 */ /* 0x000f620000000800 */
[----:B-1----:R-:W-:Y:S02]  /*35f0*/  FMUL R110, R80, 1.4426950216293334961 ;  /* 0x3fb8aa3b506e7820 */ /* 0x002fe40000400000 */
[----:B------:R-:W-:Y:S01]  /*3600*/  FADD R80, -R101, R172 ;  /* 0x000000ac65507221 */ /* 0x000fe20000000100 */
[----:B------:R-:W-:Y:S03]  /*3610*/  LDSM.16.M88.4 R92, [R35+0x3000] ;  /* 0x00300000235c783b */ /* 0x000fe60000000200 */
[----:B------:R-:W-:Y:S01]  /*3620*/  FMUL R111, R80, 1.4426950216293334961 ;  /* 0x3fb8aa3b506f7820 */ /* 0x000fe20000400000 */
[----:B------:R-:W-:Y:S01]  /*3630*/  LDSM.16.M88.4 R96, [R35+0x3800] ;  /* 0x003800002360783b */ /* 0x000fe20000000200 */
[----:B---3--:R-:W-:-:S02]  /*3640*/  FMUL R60, R108, R60 ;  /* 0x0000003c6c3c7220 */ /* 0x008fc40000400000 */
[C---:B------:R-:W-:Y:S02]  /*3650*/  FMUL R61, R108.reuse, R61 ;  /* 0x0000003d6c3d7220 */ /* 0x040fe40000400000 */
[C---:B------:R-:W-:Y:S02]  /*3660*/  FMUL R72, R108.reuse, R72 ;  /* 0x000000486c487220 */ /* 0x040fe40000400000 */
[----:B------:R-:W-:Y:S02]  /*3670*/  FMUL R73, R108, R73 ;  /* 0x000000496c497220 */ /* 0x000fe40000400000 */
[C---:B-----5:R-:W-:Y:S02]  /*3680*/  FMUL R62, R109.reuse, R62 ;  /* 0x0000003e6d3e7220 */ /* 0x060fe40000400000 */
[C---:B------:R-:W-:Y:S02]  /*3690*/  FMUL R63, R109.reuse, R63 ;  /* 0x0000003f6d3f7220 */ /* 0x040fe40000400000 */
[----:B------:R-:W-:-:S02]  /*36a0*/  FMUL R74, R109, R74 ;  /* 0x0000004a6d4a7220 */ /* 0x000fc40000400000 */
[----:B------:R-:W-:Y:S01]  /*36b0*/  FMUL R75, R109, R75 ;  /* 0x0000004b6d4b7220 */ /* 0x000fe20000400000 */
[----:B------:R-:W1:Y:S02]  /*36c0*/  MUFU.EX2 R110, R110 ;  /* 0x0000006e006e7308 */ /* 0x000e640000000800 */
[C---:B0-----:R-:W-:Y:S06]  /*36d0*/  HMMA.16816.F32 R60, R68.reuse, R56, R60 ;  /* 0x00000038443c723c */ /* 0x041fec000000183c */
[----:B------:R-:W0:Y:S02]  /*36e0*/  MUFU.EX2 R111, R111 ;  /* 0x0000006f006f7308 */ /* 0x000e240000000800 */
[----:B--2---:R-:W-:Y:S01]  /*36f0*/  HMMA.16816.F32 R68, R68, R52, R72 ;  /* 0x000000344444723c */ /* 0x004fe20000001848 */
[----:B------:R-:W2:Y:S01]  /*3700*/  LDSM.16.M88.4 R72, [R7+0x3000] ;  /* 0x003000000748783b */ /* 0x000ea20000000200 */
[----:B-1----:R-:W-:-:S02]  /*3710*/  FMUL R80, R110, R76 ;  /* 0x0000004c6e507220 */ /* 0x002fc40000400000 */
[C---:B------:R-:W-:Y:S02]  /*3720*/  FMUL R81, R110.reuse, R77 ;  /* 0x0000004d6e517220 */ /* 0x040fe40000400000 */
[C---:B------:R-:W-:Y:S02]  /*3730*/  FMUL R64, R110.reuse, R64 ;  /* 0x000000406e407220 */ /* 0x040fe40000400000 */
[----:B------:R-:W-:Y:S02]  /*3740*/  FMUL R65, R110, R65 ;  /* 0x000000416e417220 */ /* 0x000fe40000400000 */
[C---:B0-----:R-:W-:Y:S02]  /*3750*/  FMUL R82, R111.reuse, R78 ;  /* 0x0000004e6f527220 */ /* 0x041fe40000400000 */
[C---:B------:R-:W-:Y:S02]  /*3760*/  FMUL R83, R111.reuse, R79 ;  /* 0x0000004f6f537220 */ /* 0x040fe40000400000 */
[C---:B------:R-:W-:Y:S01]  /*3770*/  FMUL R66, R111.reuse, R66 ;  /* 0x000000426f427220 */ /* 0x040fe20000400000 */
[----:B------:R-:W0:Y:S01]  /*3780*/  LDSM.16.M88.4 R76, [R41] ;  /* 0x00000000294c783b */ /* 0x000e220000000200 */
[----:B------:R-:W-:-:S03]  /*3790*/  FMUL R67, R111, R67 ;  /* 0x000000436f437220 */ /* 0x000fc60000400000 */
[C---:B----4-:R-:W-:Y:S08]  /*37a0*/  HMMA.16816.F32 R80, R88.reuse, R56, R80 ;  /* 0x000000385850723c */ /* 0x050ff00000001850 */
[----:B------:R-:W-:Y:S01]  /*37b0*/  HMMA.16816.F32 R88, R88, R52, R64 ;  /* 0x000000345858723c */ /* 0x000fe20000001840 */
[----:B------:R-:W1:Y:S07]  /*37c0*/  LDSM.16.M88.4 R64, [R41+0x1000] ;  /* 0x001000002940783b */ /* 0x000e6e0000000200 */
[C---:B--2---:R-:W-:Y:S08]  /*37d0*/  HMMA.16816.F32 R60, R72.reuse, R58, R60 ;  /* 0x0000003a483c723c */ /* 0x044ff0000000183c */
[----:B------:R-:W-:Y:S01]  /*37e0*/  HMMA.16816.F32 R68, R72, R54, R68 ;  /* 0x000000364844723c */ /* 0x000fe20000001844 */
[----:B------:R-:W2:Y:S07]  /*37f0*/  LDSM.16.M88.4 R72, [R37+0x3000] ;  /* 0x003000002548783b */ /* 0x000eae0000000200 */
[C---:B------:R-:W-:Y:S08]  /*3800*/  HMMA.16816.F32 R80, R84.reuse, R58, R80 ;  /* 0x0000003a5450723c */ /* 0x040ff00000001850 */
[----:B------:R-:W-:Y:S01]  /*3810*/  HMMA.16816.F32 R88, R84, R54, R88 ;  /* 0x000000365458723c */ /* 0x000fe20000001858 */
[----:B------:R-:W3:Y:S07]  /*3820*/  LDSM.16.M88.4 R52, [R37+0x3800] ;  /* 0x003800002534783b */ /* 0x000eee0000000200 */
[C---:B0-----:R-:W-:Y:S08]  /*3830*/  HMMA.16816.F32 R60, R92.reuse, R76, R60 ;  /* 0x0000004c5c3c723c */ /* 0x041ff0000000183c */
[----:B-1----:R-:W-:Y:S08]  /*3840*/  HMMA.16816.F32 R68, R92, R64, R68 ;  /* 0x000000405c44723c */ /* 0x002ff00000001844 */
[C---:B------:R-:W-:Y:S08]  /*3850*/  HMMA.16816.F32 R80, R96.reuse, R76, R80 ;  /* 0x0000004c6050723c */ /* 0x040ff00000001850 */
[----:B------:R-:W-:Y:S01]  /*3860*/  HMMA.16816.F32 R88, R96, R64, R88 ;  /* 0x000000406058723c */ /* 0x000fe20000001858 */
[----:B------:R-:W-:-:S07]  /*3870*/  ISETP.LE.AND P2, PT, R11, UR4, PT ;  /* 0x000000040b007c0c */ /* 0x000fce000bf43270 */
[----:B--2---:R-:W-:Y:S01]  /*3880*/  HMMA.16816.F32 R60, R72, R78, R60 ;  /* 0x0000004e483c723c */ /* 0x004fe2000000183c */
[----:B------:R-:W-:Y:S01]  /*3890*/  FFMA R10, R108, R10, R105 ;  /* 0x0000000a6c0a7223 */ /* 0x000fe20000000069 */
[----:B------:R-:W-:-:S06]  /*38a0*/  MOV R178, R103 ;  /* 0x0000006700b27202 */ /* 0x000fcc0000000f00 */
[----:B------:R-:W-:Y:S01]  /*38b0*/  HMMA.16816.F32 R72, R72, R66, R68 ;  /* 0x000000424848723c */ /* 0x000fe20000001844 */
[----:B------:R-:W-:Y:S02]  /*38c0*/  FFMA R13, R109, R13, R104 ;  /* 0x0000000d6d0d7223 */ /* 0x000fe40000000068 */
[----:B------:R-:W-:-:S05]  /*38d0*/  FFMA R43, R110, R43, R106 ;  /* 0x0000002b6e2b7223 */ /* 0x000fca000000006a */
[----:B---3--:R-:W-:Y:S01]  /*38e0*/  HMMA.16816.F32 R76, R52, R78, R80 ;  /* 0x0000004e344c723c */ /* 0x008fe20000001850 */
[----:B------:R-:W-:Y:S02]  /*38f0*/  FFMA R42, R111, R42, R107 ;  /* 0x0000002a6f2a7223 */ /* 0x000fe4000000006b */
[----:B------:R-:W-:-:S05]  /*3900*/  IMAD.MOV.U32 R179, RZ, RZ, R102 ;  /* 0x000000ffffb37224 */ /* 0x000fca00078e0066 */
[----:B------:R-:W-:Y:S01]  /*3910*/  HMMA.16816.F32 R64, R52, R66, R88 ;  /* 0x000000423440723c */ /* 0x000fe20000001858 */
[----:B------:R-:W-:Y:S02]  /*3920*/  IMAD.MOV.U32 R173, RZ, RZ, R100 ;  /* 0x000000ffffad7224 */ /* 0x000fe400078e0064 */
[----:B------:R-:W-:-:S04]  /*3930*/  IMAD.MOV.U32 R172, RZ, RZ, R101 ;  /* 0x000000ffffac7224 */ /* 0x000fc800078e0065 */
[----:B------:R-:W-:-:S04]  /*3940*/  IMAD.MOV.U32 R52, RZ, RZ, 0x40 ;  /* 0x00000040ff347424 */ /* 0x000fc800078e00ff */
[C---:B------:R-:W-:Y:S02]  /*3950*/  IMAD R9, R52.reuse, c[0x0][0x1b4], R9 ;  /* 0x00006d0034097a24 */ /* 0x040fe400078e0209 */
[----:B------:R-:W-:Y:S01]  /*3960*/  IMAD R36, R52, c[0x0][0x1a4], R36 ;  /* 0x0000690034247a24 */ /* 0x000fe200078e0224 */
[----:B------:R-:W-:Y:S01]  /*3970*/  @P2 CALL.REL.NOINC `(.L_x_0) ;  /* 0x0000001000002944 */ /* 0x000fe20003c00000 */
[----:B------:R-:W-:Y:S05]  /*3980*/  BRA `(.L_x_1) ;  /* 0xffffe08000007947 */ /* 0x000fea000383ffff */
.L_x_0:
[----:B------:R-:W-:Y:S01]  /*3990*/  LEA R19, R8, R15, 0x2 ;  /* 0x0000000f08137211 */ /* 0x000fe200078e10ff */
[----:B------:R-:W-:Y:S01]  /*39a0*/  IMAD.SHL.U32 R6, R0, 0x40, RZ ;  /* 0x0000004000067824 */ /* 0x000fe200078e00ff */
[--C-:B------:R-:W-:Y:S01]  /*39b0*/  SHF.R.S32.HI R7, RZ, 0x3, R0.reuse ;  /* 0x00000003ff077819 */ /* 0x100fe20000011400 */
[----:B------:R-:W-:Y:S01]  /*39c0*/  IMAD.MOV.U32 R49, RZ, RZ, R43 ;  /* 0x000000ffff317224 */ /* 0x000fe200078e002b */
[----:B------:R-:W-:Y:S01]  /*39d0*/  SHF.R.U32.HI R4, RZ, 0x1, R0 ;  /* 0x00000001ff047819 */ /* 0x000fe20000011600 */
[----:B------:R-:W-:Y:S01]  /*39e0*/  IMAD R23, R8, 0x4, R19 ;  /* 0x0000000408177824 */ /* 0x000fe200078e0213 */
[----:B------:R-:W-:Y:S01]  /*39f0*/  SGXT R7, R7, 0x1 ;  /* 0x000000010707781a */ /* 0x000fe20000000200 */
[----:B------:R-:W-:Y:S01]  /*3a00*/  IMAD.MOV.U32 R53, RZ, RZ, R13 ;  /* 0x000000ffff357224 */ /* 0x000fe200078e000d */
[----:B------:R-:W-:Y:S01]  /*3a10*/  LOP3.LUT R18, R4, 0xc, RZ, 0xc0, !PT ;  /* 0x0000000c04127812 */ /* 0x000fe200078ec0ff */
[----:B------:R-:W-:Y:S01]  /*3a20*/  IMAD R25, R8, 0x4, R23 ;  /* 0x0000000408197824 */ /* 0x000fe200078e0217 */
[----:B------:R-:W-:Y:S01]  /*3a30*/  LOP3.LUT R12, R7, 0x440, RZ, 0xc0, !PT ;  /* 0x00000440070c7812 */ /* 0x000fe200078ec0ff */
[----:B------:R-:W-:Y:S01]  /*3a40*/  IMAD R4, R2, c[0x0][0x1c0], RZ ;  /* 0x0000700002047a24 */ /* 0x000fe200078e02ff */
[----:B------:R-:W-:Y:S01]  /*3a50*/  LEA R11, R17, R18, 0x4 ;  /* 0x00000012110b7211 */ /* 0x000fe200078e20ff */
[----:B------:R-:W-:Y:S01]  /*3a60*/  IMAD R7, R3, c[0x0][0x1c4], RZ ;  /* 0x0000710003077a24 */ /* 0x000fe200078e02ff */
[----:B------:R-:W-:Y:S01]  /*3a70*/  LEA R27, R8, R25, 0x2 ;  /* 0x00000019081b7211 */ /* 0x000fe200078e10ff */
[----:B------:R-:W-:Y:S01]  /*3a80*/  IMAD R21, R17, 0x8, R12 ;  /* 0x0000000811157824 */ /* 0x000fe200078e020c */
[----:B------:R-:W-:Y:S01]  /*3a90*/  LOP3.LUT R17, R6, 0x40, RZ, 0xc0, !PT ;  /* 0x0000004006117812 */ /* 0x000fe200078ec0ff */
[----:B------:R-:W-:Y:S01]  /*3aa0*/  IMAD.SHL.U32 R6, R4, 0x2, RZ ;  /* 0x0000000204067824 */ /* 0x000fe200078e00ff */
[----:B------:R-:W-:Y:S01]  /*3ab0*/  LEA R29, R8, R27, 0x2 ;  /* 0x0000001b081d7211 */ /* 0x000fe200078e10ff */
[----:B------:R-:W-:Y:S01]  /*3ac0*/  IMAD.SHL.U32 R9, R7, 0x2, RZ ;  /* 0x0000000207097824 */ /* 0x000fe200078e00ff */
[----:B------:R-:W-:Y:S01]  /*3ad0*/  LOP3.LUT R0, R21, 0x40, R0, 0x78, !PT ;  /* 0x0000004015007812 */ /* 0x000fe200078e7800 */
[----:B------:R-:W-:Y:S01]  /*3ae0*/  IMAD.HI R4, R4, 0x2, RZ ;  /* 0x0000000204047827 */ /* 0x000fe200078e02ff */
[----:B------:R-:W-:Y:S01]  /*3af0*/  MOV R55, R10 ;  /* 0x0000000a00377202 */ /* 0x000fe20000000f00 */
[----:B------:R-:W-:Y:S01]  /*3b00*/  BAR.SYNC.DEFER_BLOCKING 0x0 ;  /* 0x0000000000007b1d */ /* 0x000fe20000010000 */
[----:B------:R-:W-:Y:S01]  /*3b10*/  IADD3 R6, P1, P2, R9, c[0x0][0x178], R6 ;  /* 0x00005e0009067a10 */ /* 0x000fe20007a3e006 */
[----:B------:R-:W-:Y:S01]  /*3b20*/  IMAD R9, R8, 0x4, R29 ;  /* 0x0000000408097824 */ /* 0x000fe200078e021d */
[----:B------:R-:W-:Y:S01]  /*3b30*/  LOP3.LUT R69, R5, R0, RZ, 0xfc, !PT ;  /* 0x0000000005457212 */ /* 0x000fe200078efcff */
[----:B------:R-:W-:Y:S01]  /*3b40*/  IMAD.HI R7, R7, 0x2, RZ ;  /* 0x0000000207077827 */ /* 0x000fe200078e02ff */
[----:B------:R-:W-:-:S02]  /*3b50*/  FSETP.GEU.AND P6, PT, |R53|, 1.175494350822287508e-38, PT ;  /* 0x008000003500780b */ /* 0x000fc40003fce200 */
[C---:B------:R-:W-:Y:S01]  /*3b60*/  LEA R5, R8.reuse, R9, 0x2 ;  /* 0x0000000908057211 */ /* 0x040fe200078e10ff */
[----:B------:R-:W-:Y:S01]  /*3b70*/  IMAD.IADD R68, R17, 0x1, R16 ;  /* 0x0000000111447824 */ /* 0x000fe200078e0210 */
[----:B------:R-:W-:Y:S01]  /*3b80*/  IADD3.X R12, R7, c[0x0][0x17c], R4, P1, P2 ;  /* 0x00005f00070c7a10 */ /* 0x000fe20000fe4404 */
[----:B------:R-:W-:Y:S01]  /*3b90*/  FMUL R10, R53, 8388608 ;  /* 0x4b000000350a7820 */ /* 0x000fe20000400000 */
[-C--:B------:R-:W-:Y:S01]  /*3ba0*/  LEA R20, P1, R15, R6.reuse, 0x1 ;  /* 0x000000060f147211 */ /* 0x080fe200078208ff */
[C---:B------:R-:W-:Y:S01]  /*3bb0*/  IMAD R7, R8.reuse, 0x4, R5 ;  /* 0x0000000408077824 */ /* 0x040fe200078e0205 */
[----:B------:R-:W-:Y:S01]  /*3bc0*/  LEA R16, P3, R23, R6, 0x1 ;  /* 0x0000000617107211 */ /* 0x000fe200078608ff */
[----:B------:R-:W-:Y:S01]  /*3bd0*/  IMAD.MOV.U32 R47, RZ, RZ, R42 ;  /* 0x000000ffff2f7224 */ /* 0x000fe200078e002a */
[----:B------:R-:W-:Y:S01]  /*3be0*/  LEA.HI.X.SX32 R21, R15, R12, 0x1, P1 ;  /* 0x0000000c0f157211 */ /* 0x000fe200008f0eff */
[----:B------:R-:W-:Y:S01]  /*3bf0*/  IMAD R15, R8, 0x4, R7 ;  /* 0x00000004080f7824 */ /* 0x000fe200078e0207 */
[----:B------:R-:W-:Y:S01]  /*3c00*/  LEA R18, P2, R19, R6, 0x1 ;  /* 0x0000000613127211 */ /* 0x000fe200078408ff */
[----:B------:R-:W-:Y:S01]  /*3c10*/  IMAD.MOV.U32 R56, RZ, RZ, R60 ;  /* 0x000000ffff387224 */ /* 0x000fe200078e003c */
[----:B------:R-:W-:-:S02]  /*3c20*/  LEA.HI.X.SX32 R17, R23, R12, 0x1, P3 ;  /* 0x0000000c17117211 */ /* 0x000fc400018f0eff */
[C---:B------:R-:W-:Y:S02]  /*3c30*/  LEA R23, R8.reuse, R15, 0x2 ;  /* 0x0000000f08177211 */ /* 0x040fe400078e10ff */
[----:B------:R-:W-:Y:S02]  /*3c40*/  LEA.HI.X.SX32 R19, R19, R12, 0x1, P2 ;  /* 0x0000000c13137211 */ /* 0x000fe400010f0eff */
[-C--:B------:R-:W-:Y:S01]  /*3c50*/  LEA R36, P2, R27, R6.reuse, 0x1 ;  /* 0x000000061b247211 */ /* 0x080fe200078408ff */
[C---:B------:R-:W-:Y:S01]  /*3c60*/  IMAD R41, R8.reuse, 0x4, R23 ;  /* 0x0000000408297824 */ /* 0x040fe200078e0217 */
[----:B------:R-:W-:Y:S02]  /*3c70*/  LEA R34, P3, R29, R6, 0x1 ;  /* 0x000000061d227211 */ /* 0x000fe400078608ff */
[----:B------:R-:W-:Y:S01]  /*3c80*/  LEA.HI.X.SX32 R37, R27, R12, 0x1, P2 ;  /* 0x0000000c1b257211 */ /* 0x000fe200010f0eff */
[----:B------:R-:W-:Y:S01]  /*3c90*/  IMAD R45, R8, 0x4, R41 ;  /* 0x00000004082d7824 */ /* 0x000fe200078e0229 */
[----:B------:R-:W-:-:S02]  /*3ca0*/  LEA R30, P2, R5, R6, 0x1 ;  /* 0x00000006051e7211 */ /* 0x000fc400078408ff */
[----:B------:R-:W-:Y:S02]  /*3cb0*/  LEA R38, P1, R25, R6, 0x1 ;  /* 0x0000000619267211 */ /* 0x000fe400078208ff */
[-C--:B------:R-:W-:Y:S02]  /*3cc0*/  LEA.HI.X.SX32 R35, R29, R12.reuse, 0x1, P3 ;  /* 0x0000000c1d237211 */ /* 0x080fe400018f0eff */
[----:B------:R-:W-:Y:S02]  /*3cd0*/  LEA.HI.X.SX32 R31, R5, R12, 0x1, P2 ;  /* 0x0000000c051f7211 */ /* 0x000fe400010f0eff */
[----:B------:R-:W-:Y:S02]  /*3ce0*/  LEA R28, P3, R7, R6, 0x1 ;  /* 0x00000006071c7211 */ /* 0x000fe400078608ff */
[----:B------:R-:W-:Y:S02]  /*3cf0*/  LEA R5, R8, R45, 0x2 ;  /* 0x0000002d08057211 */ /* 0x000fe400078e10ff */
[----:B------:R-:W-:-:S02]  /*3d00*/  LEA.HI.X.SX32 R39, R25, R12, 0x1, P1 ;  /* 0x0000000c19277211 */ /* 0x000fc400008f0eff */
[----:B------:R-:W-:Y:S02]  /*3d10*/  LEA R32, P1, R9, R6, 0x1 ;  /* 0x0000000609207211 */ /* 0x000fe400078208ff */
[-C--:B------:R-:W-:Y:S01]  /*3d20*/  LEA.HI.X.SX32 R29, R7, R12.reuse, 0x1, P3 ;  /* 0x0000000c071d7211 */ /* 0x080fe200018f0eff */
[C---:B------:R-:W-:Y:S01]  /*3d30*/  IMAD R7, R8.reuse, 0x4, R5 ;  /* 0x0000000408077824 */ /* 0x040fe200078e0205 */
[----:B------:R-:W-:Y:S02]  /*3d40*/  LEA.HI.X.SX32 R33, R9, R12, 0x1, P1 ;  /* 0x0000000c09217211 */ /* 0x000fe400008f0eff */
[-C--:B------:R-:W-:Y:S01]  /*3d50*/  LEA R24, P2, R23, R6.reuse, 0x1 ;  /* 0x0000000617187211 */ /* 0x080fe200078408ff */
[----:B------:R-:W-:Y:S01]  /*3d60*/  IMAD R0, R8, 0x4, R7 ;  /* 0x0000000408007824 */ /* 0x000fe200078e0207 */
[-C--:B------:R-:W-:Y:S02]  /*3d70*/  LEA R26, P1, R15, R6.reuse, 0x1 ;  /* 0x000000060f1a7211 */ /* 0x080fe400078208ff */
[----:B------:R-:W-:-:S02]  /*3d80*/  LEA R22, P3, R41, R6, 0x1 ;  /* 0x0000000629167211 */ /* 0x000fc400078608ff */
[-C--:B------:R-:W-:Y:S02]  /*3d90*/  LEA.HI.X.SX32 R25, R23, R12.reuse, 0x1, P2 ;  /* 0x0000000c17197211 */ /* 0x080fe400010f0eff */
[-C--:B------:R-:W-:Y:S02]  /*3da0*/  LEA.HI.X.SX32 R27, R15, R12.reuse, 0x1, P1 ;  /* 0x0000000c0f1b7211 */ /* 0x080fe400008f0eff */
[----:B------:R-:W-:Y:S02]  /*3db0*/  LEA.HI.X.SX32 R23, R41, R12, 0x1, P3 ;  /* 0x0000000c29177211 */ /* 0x000fe400018f0eff */
[-C--:B------:R-:W-:Y:S02]  /*3dc0*/  LEA R8, P2, R5, R6.reuse, 0x1 ;  /* 0x0000000605087211 */ /* 0x080fe400078408ff */
[-C--:B------:R-:W-:Y:S02]  /*3dd0*/  LEA R40, P1, R45, R6.reuse, 0x1 ;  /* 0x000000062d287211 */ /* 0x080fe400078208ff */
[----:B------:R-:W-:-:S02]  /*3de0*/  LEA R4, P3, R7, R6, 0x1 ;  /* 0x0000000607047211 */ /* 0x000fc400078608ff */
[C---:B------:R-:W-:Y:S02]  /*3df0*/  LEA R6, P4, R0.reuse, R6, 0x1 ;  /* 0x0000000600067211 */ /* 0x040fe400078808ff */
[-C--:B------:R-:W-:Y:S02]  /*3e00*/  LEA.HI.X.SX32 R9, R5, R12.reuse, 0x1, P2 ;  /* 0x0000000c05097211 */ /* 0x080fe400010f0eff */
[-C--:B------:R-:W-:Y:S02]  /*3e10*/  LEA.HI.X.SX32 R5, R7, R12.reuse, 0x1, P3 ;  /* 0x0000000c07057211 */ /* 0x080fe400018f0eff */
[-C--:B------:R-:W-:Y:S01]  /*3e20*/  LEA.HI.X.SX32 R7, R0, R12.reuse, 0x1, P4 ;  /* 0x0000000c00077211 */ /* 0x080fe200020f0eff */
[C---:B------:R-:W-:Y:S01]  /*3e30*/  FMUL R0, R55.reuse, 8388608 ;  /* 0x4b00000037007820 */ /* 0x040fe20000400000 */
[----:B------:R-:W-:Y:S02]  /*3e40*/  FSETP.GEU.AND P2, PT, R55, 1.175494350822287508e-38, PT ;  /* 0x008000003700780b */ /* 0x000fe40003f4e000 */
[----:B------:R-:W-:Y:S01]  /*3e50*/  LEA.HI.X.SX32 R41, R45, R12, 0x1, P1 ;  /* 0x0000000c2d297211 */ /* 0x000fe200008f0eff */
[C---:B------:R-:W-:Y:S01]  /*3e60*/  FMUL R12, R49.reuse, 8388608 ;  /* 0x4b000000310c7820 */ /* 0x040fe20000400000 */
[----:B------:R-:W-:-:S02]  /*3e70*/  FSETP.GEU.AND P4, PT, R49, 1.175494350822287508e-38, PT ;  /* 0x008000003100780b */ /* 0x000fc40003f8e000 */
[----:B------:R-:W-:Y:S02]  /*3e80*/  FSEL R71, R0, R55, !P2 ;  /* 0x0000003700477208 */ /* 0x000fe40005000000 */
[----:B------:R-:W-:Y:S02]  /*3e90*/  FSETP.GEU.AND P3, PT, R53, 1.175494350822287508e-38, PT ;  /* 0x008000003500780b */ /* 0x000fe40003f6e000 */
[----:B------:R-:W-:Y:S01]  /*3ea0*/  FSEL R81, R12, R49, !P4 ;  /* 0x000000310c517208 */ /* 0x000fe20006000000 */
[----:B------:R-:W-:Y:S01]  /*3eb0*/  FMUL R12, R47, 8388608 ;  /* 0x4b0000002f0c7820 */ /* 0x000fe20000400000 */
[----:B------:R-:W-:Y:S02]  /*3ec0*/  IADD3 R0, R71, -0x3f3504f3, RZ ;  /* 0xc0cafb0d47007810 */ /* 0x000fe40007ffe0ff */
[----:B------:R-:W-:Y:S02]  /*3ed0*/  FSEL R70, R10, R53, !P3 ;  /* 0x000000350a467208 */ /* 0x000fe40005800000 */
[----:B------:R-:W-:-:S02]  /*3ee0*/  FSETP.GEU.AND P5, PT, R47, 1.175494350822287508e-38, PT ;  /* 0x008000002f00780b */ /* 0x000fc40003fae000 */
[----:B------:R-:W-:Y:S02]  /*3ef0*/  LOP3.LUT R10, R0, 0xff800000, RZ, 0xc0, !PT ;  /* 0xff800000000a7812 */ /* 0x000fe400078ec0ff */
[----:B------:R-:W-:Y:S02]  /*3f00*/  IADD3 R0, R70, -0x3f3504f3, RZ ;  /* 0xc0cafb0d46007810 */ /* 0x000fe40007ffe0ff */
[----:B------:R-:W-:Y:S01]  /*3f10*/  FSEL R83, R12, R47, !P5 ;  /* 0x0000002f0c537208 */ /* 0x000fe20006800000 */
[----:B------:R0:W1:Y:S01]  /*3f20*/  I2F R13, R10 ;  /* 0x0000000a000d7306 */ /* 0x0000620000201400 */
[----:B------:R-:W-:Y:S02]  /*3f30*/  LOP3.LUT R15, R0, 0xff800000, RZ, 0xc0, !PT ;  /* 0xff800000000f7812 */ /* 0x000fe400078ec0ff */
[----:B------:R-:W-:Y:S02]  /*3f40*/  IADD3 R12, R83, -0x3f3504f3, RZ ;  /* 0xc0cafb0d530c7810 */ /* 0x000fe40007ffe0ff */
[----:B------:R-:W-:-:S02]  /*3f50*/  IADD3 R0, R81, -0x3f3504f3, RZ ;  /* 0xc0cafb0d51007810 */ /* 0x000fc40007ffe0ff */
[----:B------:R-:W-:Y:S01]  /*3f60*/  FSETP.GT.AND P1, PT, |R47|, 8.50705917302346158658e+37, PT ;  /* 0x7e8000002f00780b */ /* 0x000fe20003f24200 */
[----:B------:R2:W-:Y:S01]  /*3f70*/  I2F R43, R15 ;  /* 0x0000000f002b7306 */ /* 0x0005e20000201400 */
[----:B------:R-:W-:Y:S01]  /*3f80*/  LOP3.LUT R46, R12, 0xff800000, RZ, 0xc0, !PT ;  /* 0xff8000000c2e7812 */ /* 0x000fe200078ec0ff */
[----:B0-----:R-:W-:Y:S01]  /*3f90*/  IMAD.IADD R10, R71, 0x1, -R10 ;  /* 0x00000001470a7824 */ /* 0x001fe200078e0a0a */
[----:B------:R-:W-:Y:S02]  /*3fa0*/  LOP3.LUT R42, R0, 0xff800000, RZ, 0xc0, !PT ;  /* 0xff800000002a7812 */ /* 0x000fe400078ec0ff */
[----:B------:R-:W-:Y:S01]  /*3fb0*/  FSEL R12, RZ, -23, P3 ;  /* 0xc1b80000ff0c7808 */ /* 0x000fe20001800000 */
[----:B------:R-:W-:Y:S01]  /*3fc0*/  FADD R10, R10, -1 ;  /* 0xbf8000000a0a7421 */ /* 0x000fe20000000000 */
[----:B------:R-:W-:Y:S01]  /*3fd0*/  FSEL R0, RZ, -23, P2 ;  /* 0xc1b80000ff007808 */ /* 0x000fe20001000000 */
[----:B------:R0:W3:Y:S01]  /*3fe0*/  I2F R44, R42 ;  /* 0x0000002a002c7306 */ /* 0x0000e20000201400 */
[----:B------:R-:W-:Y:S01]  /*3ff0*/  FSETP.GT.AND P3, PT, |R49|, 8.50705917302346158658e+37, PT ;  /* 0x7e8000003100780b */ /* 0x000fe20003f64200 */
[----:B--2---:R-:W-:Y:S01]  /*4000*/  IMAD.IADD R15, R70, 0x1, -R15 ;  /* 0x00000001460f7824 */ /* 0x004fe200078e0a0f */
[C---:B------:R-:W-:Y:S01]  /*4010*/  FSETP.GEU.AND P2, PT, |R47|.reuse, 1.175494350822287508e-38, PT ;  /* 0x008000002f00780b */ /* 0x040fe20003f4e200 */
[----:B------:R-:W-:Y:S01]  /*4020*/  @P1 FMUL R47, R47, 0.25 ;  /* 0x3e8000002f2f1820 */ /* 0x000fe20000400000 */
[----:B------:R-:W-:Y:S01]  /*4030*/  FSEL R45, RZ, -23, P5 ;  /* 0xc1b80000ff2d7808 */ /* 0x000fe20002800000 */
[----:B------:R-:W-:Y:S01]  /*4040*/  @P1 FMUL R67, R67, 0.25 ;  /* 0x3e80000043431820 */ /* 0x000fe20000400000 */
[----:B------:R-:W-:Y:S01]  /*4050*/  FSETP.GEU.AND P5, PT, |R49|, 1.175494350822287508e-38, PT ;  /* 0x008000003100780b */ /* 0x000fe20003fae200 */
[----:B------:R-:W-:Y:S01]  /*4060*/  @P1 FMUL R66, R66, 0.25 ;  /* 0x3e80000042421820 */ /* 0x000fe20000400000 */
[----:B------:R-:W-:Y:S01]  /*4070*/  I2F R48, R46 ;  /* 0x0000002e00307306 */ /* 0x000fe20000201400 */
[----:B------:R-:W-:Y:S01]  /*4080*/  @P1 FMUL R79, R79, 0.25 ;  /* 0x3e8000004f4f1820 */ /* 0x000fe20000400000 */
[----:B------:R-:W-:Y:S01]  /*4090*/  MOV R60, R62 ;  /* 0x0000003e003c7202 */ /* 0x000fe20000000f00 */
[----:B------:R-:W-:Y:S01]  /*40a0*/  @P1 FMUL R78, R78, 0.25 ;  /* 0x3e8000004e4e1820 */ /* 0x000fe20000400000 */
[----:B------:R-:W-:Y:S01]  /*40b0*/  FSETP.GT.AND P1, PT, |R55|, 8.50705917302346158658e+37, PT ;  /* 0x7e8000003700780b */ /* 0x000fe20003f24200 */
[----:B------:R-:W-:Y:S01]  /*40c0*/  @P3 FMUL R49, R49, 0.25 ;  /* 0x3e80000031313820 */ /* 0x000fe20000400000 */
[----:B0-----:R-:W-:Y:S01]  /*40d0*/  IADD3 R42, R81, -R42, RZ ;  /* 0x8000002a512a7210 */ /* 0x001fe20007ffe0ff */
[----:B-1----:R-:W-:Y:S01]  /*40e0*/  FFMA.FTZ R0, R13, 1.1920928955078125e-07, R0 ;  /* 0x340000000d007823 */ /* 0x002fe20000010000 */
[----:B------:R-:W-:Y:S01]  /*40f0*/  FSEL R13, RZ, -23, P4 ;  /* 0xc1b80000ff0d7808 */ /* 0x000fe20002000000 */
[----:B------:R-:W-:Y:S01]  /*4100*/  @!P2 FMUL R47, R47, 16777216 ;  /* 0x4b8000002f2fa820 */ /* 0x000fe20000400000 */
[----:B------:R-:W-:Y:S01]  /*4110*/  FSETP.GEU.AND P4, PT, |R55|, 1.175494350822287508e-38, PT ;  /* 0x008000003700780b */ /* 0x000fe20003f8e200 */
[----:B------:R-:W-:-:S02]  /*4120*/  @!P2 FMUL R67, R67, 16777216 ;  /* 0x4b8000004343a820 */ /* 0x000fc40000400000 */
[----:B------:R-:W-:Y:S02]  /*4130*/  @!P2 FMUL R66, R66, 16777216 ;  /* 0x4b8000004242a820 */ /* 0x000fe40000400000 */
[----:B------:R-:W-:Y:S02]  /*4140*/  @!P2 FMUL R79, R79, 16777216 ;  /* 0x4b8000004f4fa820 */ /* 0x000fe40000400000 */
[----:B------:R-:W-:Y:S01]  /*4150*/  @!P2 FMUL R78, R78, 16777216 ;  /* 0x4b8000004e4ea820 */ /* 0x000fe20000400000 */
[----:B------:R-:W-:Y:S01]  /*4160*/  FSETP.GT.AND P2, PT, |R53|, 8.50705917302346158658e+37, PT ;  /* 0x7e8000003500780b */ /* 0x000fe20003f44200 */
[----:B------:R-:W-:Y:S02]  /*4170*/  @!P5 FMUL R49, R49, 16777216 ;  /* 0x4b8000003131d820 */ /* 0x000fe40000400000 */
[----:B---3--:R-:W-:Y:S02]  /*4180*/  FFMA.FTZ R44, R44, 1.1920928955078125e-07, R13 ;  /* 0x340000002c2c7823 */ /* 0x008fe4000001000d */
[----:B------:R-:W0:Y:S01]  /*4190*/  MUFU.RCP R13, R49 ;  /* 0x00000031000d7308 */ /* 0x000e220000001000 */
[----:B------:R-:W-:-:S02]  /*41a0*/  FFMA.FTZ R12, R43, 1.1920928955078125e-07, R12 ;  /* 0x340000002b0c7823 */ /* 0x000fc4000001000c */
[----:B------:R-:W-:Y:S02]  /*41b0*/  @P1 FMUL R55, R55, 0.25 ;  /* 0x3e80000037371820 */ /* 0x000fe40000400000 */
[----:B------:R-:W-:Y:S02]  /*41c0*/  @P3 FMUL R64, R64, 0.25 ;  /* 0x3e80000040403820 */ /* 0x000fe40000400000 */
[----:B------:R-:W-:Y:S01]  /*41d0*/  @!P4 FMUL R55, R55, 16777216 ;  /* 0x4b8000003737c820 */ /* 0x000fe20000400000 */
[----:B------:R-:W1:Y:S01]  /*41e0*/  MUFU.RCP R43, R47 ;  /* 0x0000002f002b7308 */ /* 0x000e620000001000 */
[----:B------:R-:W-:Y:S02]  /*41f0*/  @P2 FMUL R53, R53, 0.25 ;  /* 0x3e80000035352820 */ /* 0x000fe40000400000 */
[----:B------:R-:W-:Y:S02]  /*4200*/  @!P5 FMUL R64, R64, 16777216 ;  /* 0x4b8000004040d820 */ /* 0x000fe40000400000 */
[----:B------:R-:W-:-:S02]  /*4210*/  @!P6 FMUL R53, R53, 16777216 ;  /* 0x4b8000003535e820 */ /* 0x000fc40000400000 */
[----:B------:R-:W-:Y:S01]  /*4220*/  @P3 FMUL R65, R65, 0.25 ;  /* 0x3e80000041413820 */ /* 0x000fe20000400000 */
[----:B------:R-:W2:Y:S01]  /*4230*/  MUFU.RCP R55, R55 ;  /* 0x0000003700377308 */ /* 0x000ea20000001000 */
[----:B------:R-:W-:Y:S02]  /*4240*/  @P3 FMUL R77, R77, 0.25 ;  /* 0x3e8000004d4d3820 */ /* 0x000fe40000400000 */
[----:B------:R-:W-:Y:S01]  /*4250*/  @P3 FMUL R76, R76, 0.25 ;  /* 0x3e8000004c4c3820 */ /* 0x000fe20000400000 */
[----:B------:R-:W-:Y:S01]  /*4260*/  ISETP.GE.U32.AND P3, PT, R81, 0x7f800000, PT ;  /* 0x7f8000005100780c */ /* 0x000fe20003f66070 */
[----:B0-----:R-:W-:Y:S01]  /*4270*/  FMUL R49, R13, R64 ;  /* 0x000000400d317220 */ /* 0x001fe20000400000 */
[----:B------:R-:W-:Y:S01]  /*4280*/  MOV R64, 0x3dc6b27f ;  /* 0x3dc6b27f00407802 */ /* 0x000fe20000000f00 */
[----:B------:R-:W-:Y:S01]  /*4290*/  @!P5 FMUL R65, R65, 16777216 ;  /* 0x4b8000004141d820 */ /* 0x000fe20000400000 */
[----:B------:R-:W0:Y:S01]  /*42a0*/  MUFU.RCP R53, R53 ;  /* 0x0000003500357308 */ /* 0x000e220000001000 */
[----:B------:R-:W-:-:S02]  /*42b0*/  @!P5 FMUL R77, R77, 16777216 ;  /* 0x4b8000004d4dd820 */ /* 0x000fc40000400000 */
[----:B------:R-:W-:Y:S01]  /*42c0*/  @!P5 FMUL R76, R76, 16777216 ;  /* 0x4b8000004c4cd820 */ /* 0x000fe20000400000 */
[----:B------:R-:W-:Y:S01]  /*42d0*/  ISETP.GE.U32.AND P5, PT, R70, 0x7f800000, PT ;  /* 0x7f8000004600780c */ /* 0x000fe20003fa6070 */
[----:B------:R-:W-:Y:S02]  /*42e0*/  FFMA.FTZ R45, R48, 1.1920928955078125e-07, R45 ;  /* 0x34000000302d7823 */ /* 0x000fe4000001002d */
[C---:B-1----:R-:W-:Y:S02]  /*42f0*/  FMUL R47, R43.reuse, R67 ;  /* 0x000000432b2f7220 */ /* 0x042fe40000400000 */
[C---:B------:R-:W-:Y:S02]  /*4300*/  FMUL R48, R43.reuse, R66 ;  /* 0x000000422b307220 */ /* 0x040fe40000400000 */
[C---:B------:R-:W-:Y:S02]  /*4310*/  FMUL R50, R43.reuse, R79 ;  /* 0x0000004f2b327220 */ /* 0x040fe40000400000 */
[----:B------:R-:W-:-:S02]  /*4320*/  FMUL R51, R43, R78 ;  /* 0x0000004e2b337220 */ /* 0x000fc40000400000 */
[----:B------:R-:W-:Y:S01]  /*4330*/  FMUL R43, R13, R65 ;  /* 0x000000410d2b7220 */ /* 0x000fe20000400000 */
[----:B------:R-:W-:Y:S01]  /*4340*/  F2FP.PACK_AB R50, R47, R50 ;  /* 0x000000322f32723e */ /* 0x000fe200000000ff */
[C---:B------:R-:W-:Y:S01]  /*4350*/  FMUL R52, R13.reuse, R77 ;  /* 0x0000004d0d347220 */ /* 0x040fe20000400000 */
[----:B------:R-:W-:Y:S01]  /*4360*/  F2FP.PACK_AB R48, R48, R51 ;  /* 0x000000333030723e */ /* 0x000fe200000000ff */
[----:B------:R-:W-:Y:S01]  /*4370*/  FMUL R54, R13, R76 ;  /* 0x0000004c0d367220 */ /* 0x000fe20000400000 */
[----:B------:R-:W-:Y:S01]  /*4380*/  LOP3.LUT R51, R68, 0x4, RZ, 0x3c, !PT ;  /* 0x0000000444337812 */ /* 0x000fe200078e3cff */
[----:B------:R-:W-:Y:S01]  /*4390*/  FFMA.FTZ R13, R10, R64, -0.16845393180847167969 ;  /* 0xbe2c7f300a0d7423 */ /* 0x000fe20000010040 */
[----:B------:R-:W-:Y:S01]  /*43a0*/  F2FP.PACK_AB R52, R43, R52 ;  /* 0x000000342b34723e */ /* 0x000fe200000000ff */
[----:B------:R-:W-:Y:S01]  /*43b0*/  @P1 FMUL R61, R61, 0.25 ;  /* 0x3e8000003d3d1820 */ /* 0x000fe20000400000 */
[----:B------:R-:W-:Y:S01]  /*43c0*/  LOP3.LUT R43, R68, 0x40, RZ, 0x3c, !PT ;  /* 0x00000040442b7812 */ /* 0x000fe200078e3cff */
[----:B------:R-:W-:Y:S01]  /*43d0*/  @P1 FMUL R73, R73, 0.25 ;  /* 0x3e80000049491820 */ /* 0x000fe20000400000 */
[----:B------:R-:W-:Y:S01]  /*43e0*/  F2FP.PACK_AB R49, R49, R54 ;  /* 0x000000363131723e */ /* 0x000fe200000000ff */
[----:B------:R-:W-:-:S02]  /*43f0*/  @P1 FMUL R72, R72, 0.25 ;  /* 0x3e80000048481820 */ /* 0x000fc40000400000 */
[----:B------:R-:W-:Y:S01]  /*4400*/  @P1 FMUL R56, R56, 0.25 ;  /* 0x3e80000038381820 */ /* 0x000fe20000400000 */
[----:B------:R-:W-:Y:S01]  /*4410*/  ISETP.GE.U32.AND P1, PT, R83, 0x7f800000, PT ;  /* 0x7f8000005300780c */ /* 0x000fe20003f26070 */
[----:B------:R-:W-:Y:S02]  /*4420*/  @P2 FMUL R60, R60, 0.25 ;  /* 0x3e8000003c3c2820 */ /* 0x000fe40000400000 */
[----:B------:R-:W-:Y:S02]  /*4430*/  @P2 FMUL R75, R75, 0.25 ;  /* 0x3e8000004b4b2820 */ /* 0x000fe40000400000 */
[----:B------:R-:W-:Y:S02]  /*4440*/  @P2 FMUL R74, R74, 0.25 ;  /* 0x3e8000004a4a2820 */ /* 0x000fe40000400000 */
[----:B------:R-:W-:Y:S01]  /*4450*/  @P2 FMUL R63, R63, 0.25 ;  /* 0x3e8000003f3f2820 */ /* 0x000fe20000400000 */
[----:B------:R-:W-:Y:S01]  /*4460*/  FSETP.NEU.AND P2, PT, R71, RZ, PT ;  /* 0x000000ff4700720b */ /* 0x000fe20003f4d000 */
[----:B------:R-:W-:-:S02]  /*4470*/  FFMA.FTZ R13, R10, R13, 0.1716887056827545166 ;  /* 0x3e2fcf2a0a0d7423 */ /* 0x000fc4000001000d */
[----:B------:R-:W-:Y:S02]  /*4480*/  @!P4 FMUL R61, R61, 16777216 ;  /* 0x4b8000003d3dc820 */ /* 0x000fe40000400000 */
[----:B------:R-:W-:Y:S02]  /*4490*/  @!P4 FMUL R73, R73, 16777216 ;  /* 0x4b8000004949c820 */ /* 0x000fe40000400000 */
[----:B------:R-:W-:Y:S02]  /*44a0*/  @!P4 FMUL R72, R72, 16777216 ;  /* 0x4b8000004848c820 */ /* 0x000fe40000400000 */
[----:B------:R-:W-:Y:S01]  /*44b0*/  @!P4 FMUL R56, R56, 16777216 ;  /* 0x4b8000003838c820 */ /* 0x000fe20000400000 */
[----:B------:R-:W-:Y:S01]  /*44c0*/  ISETP.GE.U32.AND P4, PT, R71, 0x7f800000, PT ;  /* 0x7f8000004700780c */ /* 0x000fe20003f86070 */
[----:B------:R-:W-:Y:S02]  /*44d0*/  @!P6 FMUL R60, R60, 16777216 ;  /* 0x4b8000003c3ce820 */ /* 0x000fe40000400000 */
[----:B------:R-:W-:-:S02]  /*44e0*/  @!P6 FMUL R75, R75, 16777216 ;  /* 0x4b8000004b4be820 */ /* 0x000fc40000400000 */
[----:B------:R-:W-:Y:S02]  /*44f0*/  @!P6 FMUL R74, R74, 16777216 ;  /* 0x4b8000004a4ae820 */ /* 0x000fe40000400000 */
[----:B------:R-:W-:Y:S02]  /*4500*/  @!P6 FMUL R63, R63, 16777216 ;  /* 0x4b8000003f3fe820 */ /* 0x000fe40000400000 */
[----:B------:R-:W-:Y:S02]  /*4510*/  FFMA.FTZ R13, R10, R13, -0.17900948226451873779 ;  /* 0xbe374e430a0d7423 */ /* 0x000fe4000001000d */
[C---:B--2---:R-:W-:Y:S02]  /*4520*/  FMUL R62, R55.reuse, R61 ;  /* 0x0000003d373e7220 */ /* 0x044fe40000400000 */
[C---:B------:R-:W-:Y:S02]  /*4530*/  FMUL R57, R55.reuse, R73 ;  /* 0x0000004937397220 */ /* 0x040fe40000400000 */
[----:B------:R-:W-:-:S02]  /*4540*/  FMUL R58, R55, R72 ;  /* 0x00000048373a7220 */ /* 0x000fc40000400000 */
[----:B------:R-:W-:Y:S01]  /*4550*/  FMUL R61, R55, R56 ;  /* 0x00000038373d7220 */ /* 0x000fe20000400000 */
[----:B------:R-:W-:Y:S01]  /*4560*/  F2FP.PACK_AB R57, R57, R62 ;  /* 0x0000003e3939723e */ /* 0x000fe200000000ff */
[C---:B0-----:R-:W-:Y:S02]  /*4570*/  FMUL R59, R53.reuse, R60 ;  /* 0x0000003c353b7220 */ /* 0x041fe40000400000 */
[C---:B------:R-:W-:Y:S01]  /*4580*/  FMUL R55, R53.reuse, R75 ;  /* 0x0000004b35377220 */ /* 0x040fe20000400000 */
[----:B------:R-:W-:Y:S01]  /*4590*/  F2FP.PACK_AB R58, R58, R61 ;  /* 0x0000003d3a3a723e */ /* 0x000fe200000000ff */
[C---:B------:R-:W-:Y:S01]  /*45a0*/  FMUL R56, R53.reuse, R74 ;  /* 0x0000004a35387220 */ /* 0x040fe20000400000 */
[----:B------:R-:W-:Y:S01]  /*45b0*/  STS [R68+0x80], R57 ;  /* 0x0000803944007388 */ /* 0x000fe20000000800 */
[----:B------:R-:W-:Y:S01]  /*45c0*/  FMUL R60, R53, R63 ;  /* 0x0000003f353c7220 */ /* 0x000fe20000400000 */
[----:B------:R-:W-:Y:S01]  /*45d0*/  LOP3.LUT R53, R68, 0x44, RZ, 0x3c, !PT ;  /* 0x0000004444357812 */ /* 0x000fe200078e3cff */
[----:B------:R-:W-:Y:S01]  /*45e0*/  FFMA.FTZ R13, R10, R13, 0.20512372255325317383 ;  /* 0x3e520bf40a0d7423 */ /* 0x000fe2000001000d */
[----:B------:R-:W-:Y:S01]  /*45f0*/  F2FP.PACK_AB R56, R56, R59 ;  /* 0x0000003b3838723e */ /* 0x000fe200000000ff */
[----:B------:R-:W-:Y:S01]  /*4600*/  STS [R68], R58 ;  /* 0x0000003a44007388 */ /* 0x000fe20000000800 */
[----:B------:R-:W-:Y:S01]  /*4610*/  F2FP.PACK_AB R55, R55, R60 ;  /* 0x0000003c3737723e */ /* 0x000fe200000000ff */
[----:B------:R-:W-:-:S02]  /*4620*/  FFMA.FTZ R13, R10, R13, -0.24046532809734344482 ;  /* 0xbe763c8b0a0d7423 */ /* 0x000fc4000001000d */
[----:B------:R-:W-:Y:S01]  /*4630*/  STS [R43+0x400], R56 ;  /* 0x000400382b007388 */ /* 0x000fe20000000800 */
[----:B------:R-:W-:Y:S02]  /*4640*/  IMAD.IADD R46, R83, 0x1, -R46 ;  /* 0x00000001532e7824 */ /* 0x000fe400078e0a2e */
[C---:B------:R-:W-:Y:S01]  /*4650*/  FFMA.FTZ R13, R10.reuse, R13, 0.28857114911079406738 ;  /* 0x3e93bf990a0d7423 */ /* 0x040fe2000001000d */
[----:B------:R0:W-:Y:S01]  /*4660*/  STS [R43+0x480], R55 ;  /* 0x000480372b007388 */ /* 0x0001e20000000800 */
[----:B------:R-:W-:Y:S02]  /*4670*/  FADD R15, R15, -1 ;  /* 0xbf8000000f0f7421 */ /* 0x000fe40000000000 */
[----:B------:R-:W-:Y:S01]  /*4680*/  FFMA.FTZ R13, R10, R13, -0.36067417263984680176 ;  /* 0xbeb8aa490a0d7423 */ /* 0x000fe2000001000d */
[----:B------:R-:W-:Y:S01]  /*4690*/  STS [R51+0x800], R49 ;  /* 0x0008003133007388 */ /* 0x000fe20000000800 */
[----:B------:R-:W-:Y:S02]  /*46a0*/  FADD R47, R46, -1 ;  /* 0xbf8000002e2f7421 */ /* 0x000fe40000000000 */
[----:B------:R-:W-:Y:S01]  /*46b0*/  FFMA.FTZ R13, R10, R13, 0.48089820146560668945 ;  /* 0x3ef6384a0a0d7423 */ /* 0x000fe2000001000d */
[----:B------:R-:W-:Y:S01]  /*46c0*/  STS [R51+0x880], R52 ;  /* 0x0008803433007388 */ /* 0x000fe20000000800 */
[----:B0-----:R-:W-:-:S03]  /*46d0*/  FADD R43, R42, -1 ;  /* 0xbf8000002a2b7421 */ /* 0x001fc60000000000 */
[----:B------:R0:W-:Y:S01]  /*46e0*/  STS [R53+0xc00], R48 ;  /* 0x000c003035007388 */ /* 0x0001e20000000800 */
[C---:B------:R-:W-:Y:S02]  /*46f0*/  FFMA.FTZ R13, R10.reuse, R13, -0.72134751081466674805 ;  /* 0xbf38aa3b0a0d7423 */ /* 0x040fe4000001000d */
[-C--:B------:R-:W-:Y:S01]  /*4700*/  FFMA.FTZ R46, R43, R64.reuse, -0.16845393180847167969 ;  /* 0xbe2c7f302b2e7423 */ /* 0x080fe20000010040 */
[----:B------:R-:W-:Y:S01]  /*4710*/  STS [R53+0xc80], R50 ;  /* 0x000c803235007388 */ /* 0x000fe20000000800 */
[C---:B------:R-:W-:Y:S02]  /*4720*/  FMUL R13, R10.reuse, R13 ;  /* 0x0000000d0a0d7220 */ /* 0x040fe40000400000 */
[----:B------:R-:W-:Y:S01]  /*4730*/  FFMA.FTZ R42, R15, R64, -0.16845393180847167969 ;  /* 0xbe2c7f300f2a7423 */ /* 0x000fe20000010040 */
[----:B------:R-:W-:Y:S01]  /*4740*/  BAR.SYNC.DEFER_BLOCKING 0x0 ;  /* 0x0000000000007b1d */ /* 0x000fe20000010000 */
[----:B------:R-:W-:Y:S02]  /*4750*/  FMUL R13, R10, R13 ;  /* 0x0000000d0a0d7220 */ /* 0x000fe40000400000 */
[----:B------:R-:W-:-:S02]  /*4760*/  FFMA.FTZ R46, R43, R46, 0.1716887056827545166 ;  /* 0x3e2fcf2a2b2e7423 */ /* 0x000fc4000001002e */
[----:B------:R-:W-:Y:S01]  /*4770*/  FFMA.FTZ R13, R10, 1.4426950216293334961, R13 ;  /* 0x3fb8aa3b0a0d7823 */ /* 0x000fe2000001000d */
[----:B------:R-:W-:Y:S01]  /*4780*/  LOP3.LUT R10, R69, 0x4, RZ, 0x3c, !PT ;  /* 0x00000004450a7812 */ /* 0x000fe200078e3cff */
[----:B------:R-:W-:Y:S02]  /*4790*/  FFMA.FTZ R42, R15, R42, 0.1716887056827545166 ;  /* 0x3e2fcf2a0f2a7423 */ /* 0x000fe4000001002a */
[----:B------:R-:W-:Y:S02]  /*47a0*/  FFMA.FTZ R46, R43, R46, -0.17900948226451873779 ;  /* 0xbe374e432b2e7423 */ /* 0x000fe4000001002e */
[----:B------:R-:W-:Y:S02]  /*47b0*/  FFMA.FTZ R42, R15, R42, -0.17900948226451873779 ;  /* 0xbe374e430f2a7423 */ /* 0x000fe4000001002a */
[----:B------:R-:W-:Y:S02]  /*47c0*/  FFMA.FTZ R46, R43, R46, 0.20512372255325317383 ;  /* 0x3e520bf42b2e7423 */ /* 0x000fe4000001002e */
[----:B------:R-:W-:-:S02]  /*47d0*/  FFMA.FTZ R42, R15, R42, 0.20512372255325317383 ;  /* 0x3e520bf40f2a7423 */ /* 0x000fc4000001002a */
[----:B------:R-:W-:Y:S02]  /*47e0*/  FFMA.FTZ R46, R43, R46, -0.24046532809734344482 ;  /* 0xbe763c8b2b2e7423 */ /* 0x000fe4000001002e */
[----:B------:R-:W-:Y:S02]  /*47f0*/  FFMA.FTZ R42, R15, R42, -0.24046532809734344482 ;  /* 0xbe763c8b0f2a7423 */ /* 0x000fe4000001002a */
[----:B------:R-:W-:Y:S02]  /*4800*/  FFMA.FTZ R46, R43, R46, 0.28857114911079406738 ;  /* 0x3e93bf992b2e7423 */ /* 0x000fe4000001002e */
[----:B------:R-:W-:Y:S01]  /*4810*/  FFMA.FTZ R42, R15, R42, 0.28857114911079406738 ;  /* 0x3e93bf990f2a7423 */ /* 0x000fe2000001002a */
[----:B------:R-:W1:Y:S01]  /*4820*/  LDS R49, [R69] ;  /* 0x0000000045317984 */ /* 0x000e620000000800 */
[----:B0-----:R-:W-:Y:S02]  /*4830*/  FFMA.FTZ R48, R47, R64, -0.16845393180847167969 ;  /* 0xbe2c7f302f307423 */ /* 0x001fe40000010040 */
[----:B------:R-:W-:Y:S01]  /*4840*/  FFMA.FTZ R46, R43, R46, -0.36067417263984680176 ;  /* 0xbeb8aa492b2e7423 */ /* 0x000fe2000001002e */
[----:B------:R-:W0:Y:S01]  /*4850*/  LDS R57, [R10] ;  /* 0x000000000a397984 */ /* 0x000e220000000800 */
[----:B------:R-:W-:-:S02]  /*4860*/  FFMA.FTZ R42, R15, R42, -0.36067417263984680176 ;  /* 0xbeb8aa490f2a7423 */ /* 0x000fc4000001002a */
[----:B------:R-:W-:Y:S01]  /*4870*/  FFMA.FTZ R48, R47, R48, 0.1716887056827545166 ;  /* 0x3e2fcf2a2f307423 */ /* 0x000fe20000010030 */
[----:B------:R-:W2:Y:S01]  /*4880*/  LDS R51, [R69+0x100] ;  /* 0x0001000045337984 */ /* 0x000ea20000000800 */
[----:B------:R-:W-:Y:S02]  /*4890*/  FFMA.FTZ R46, R43, R46, 0.48089820146560668945 ;  /* 0x3ef6384a2b2e7423 */ /* 0x000fe4000001002e */
[----:B------:R-:W-:Y:S01]  /*48a0*/  FFMA.FTZ R42, R15, R42, 0.48089820146560668945 ;  /* 0x3ef6384a0f2a7423 */ /* 0x000fe2000001002a */
[----:B------:R-:W3:Y:S01]  /*48b0*/  LDS R59, [R10+0x100] ;  /* 0x000100000a3b7984 */ /* 0x000ee20000000800 */
[----:B------:R-:W-:Y:S02]  /*48c0*/  FFMA.FTZ R48, R47, R48, -0.17900948226451873779 ;  /* 0xbe374e432f307423 */ /* 0x000fe40000010030 */
[----:B------:R-:W-:Y:S01]  /*48d0*/  FFMA.FTZ R46, R43, R46, -0.72134751081466674805 ;  /* 0xbf38aa3b2b2e7423 */ /* 0x000fe2000001002e */
[----:B------:R-:W4:Y:S01]  /*48e0*/  LDS R53, [R69+0x200] ;  /* 0x0002000045357984 */ /* 0x000f220000000800 */
[----:B------:R-:W-:-:S02]  /*48f0*/  FFMA.FTZ R42, R15, R42, -0.72134751081466674805 ;  /* 0xbf38aa3b0f2a7423 */ /* 0x000fc4000001002a */
[----:B------:R-:W-:Y:S01]  /*4900*/  FFMA.FTZ R48, R47, R48, 0.20512372255325317383 ;  /* 0x3e520bf42f307423 */ /* 0x000fe20000010030 */
[----:B------:R-:W5:Y:S01]  /*4910*/  LDS R61, [R10+0x200] ;  /* 0x000200000a3d7984 */ /* 0x000f620000000800 */
[----:B------:R-:W-:Y:S02]  /*4920*/  FMUL R46, R43, R46 ;  /* 0x0000002e2b2e7220 */ /* 0x000fe40000400000 */
[----:B------:R-:W-:Y:S01]  /*4930*/  FMUL R42, R15, R42 ;  /* 0x0000002a0f2a7220 */ /* 0x000fe20000400000 */
[----:B------:R-:W5:Y:S01]  /*4940*/  LDS R55, [R69+0x300] ;  /* 0x0003000045377984 */ /* 0x000f620000000800 */
[----:B------:R-:W-:Y:S02]  /*4950*/  FFMA.FTZ R48, R47, R48, -0.24046532809734344482 ;  /* 0xbe763c8b2f307423 */ /* 0x000fe40000010030 */
[----:B------:R-:W-:Y:S01]  /*4960*/  FMUL R46, R43, R46 ;  /* 0x0000002e2b2e7220 */ /* 0x000fe20000400000 */
[----:B------:R1:W5:Y:S01]  /*4970*/  LDS R63, [R10+0x300] ;  /* 0x000300000a3f7984 */ /* 0x0003620000000800 */
[----:B------:R-:W-:-:S02]  /*4980*/  FMUL R42, R15, R42 ;  /* 0x0000002a0f2a7220 */ /* 0x000fc40000400000 */
[----:B------:R-:W-:Y:S02]  /*4990*/  FFMA.FTZ R48, R47, R48, 0.28857114911079406738 ;  /* 0x3e93bf992f307423 */ /* 0x000fe40000010030 */
[----:B------:R-:W-:Y:S01]  /*49a0*/  FADD R0, R0, R13 ;  /* 0x0000000d00007221 */ /* 0x000fe20000000000 */
[----:B------:R-:W-:Y:S01]  /*49b0*/  @P5 MOV R13, 0x7f800000 ;  /* 0x7f800000000d5802 */ /* 0x000fe20000000f00 */
[----:B------:R-:W-:Y:S02]  /*49c0*/  FFMA.FTZ R43, R43, 1.4426950216293334961, R46 ;  /* 0x3fb8aa3b2b2b7823 */ /* 0x000fe4000001002e */
[----:B-1----:R-:W-:Y:S02]  /*49d0*/  @P4 IMAD.MOV.U32 R10, RZ, RZ, 0x7f800000 ;  /* 0x7f800000ff0a4424 */ /* 0x002fe400078e00ff */
[----:B------:R-:W-:Y:S01]  /*49e0*/  FFMA.FTZ R15, R15, 1.4426950216293334961, R42 ;  /* 0x3fb8aa3b0f0f7823 */ /* 0x000fe2000001002a */
[----:B------:R-:W-:Y:S01]  /*49f0*/  STG.E.U16 [R20.64], R49 ;  /* 0x0000003114007986 */ /* 0x000fe2000c101506 */
[----:B------:R-:W-:Y:S01]  /*4a00*/  @P4 FFMA.FTZ R0, R71, R10, +INF ;  /* 0x7f80000047004423 */ /* 0x000fe2000001000a */
[----:B------:R-:W-:Y:S01]  /*4a10*/  FSETP.NEU.AND P4, PT, R70, RZ, PT ;  /* 0x000000ff4600720b */ /* 0x000fe20003f8d000 */
[----:B------:R-:W-:Y:S01]  /*4a20*/  @P3 IMAD.MOV.U32 R10, RZ, RZ, 0x7f800000 ;  /* 0x7f800000ff0a3424 */ /* 0x000fe200078e00ff */
[----:B0-----:R0:W-:Y:S01]  /*4a30*/  STG.E.U16 [R18.64], R57 ;  /* 0x0000003912007986 */ /* 0x0011e2000c101506 */
[----:B------:R-:W-:-:S02]  /*4a40*/  FFMA.FTZ R48, R47, R48, -0.36067417263984680176 ;  /* 0xbeb8aa492f307423 */ /* 0x000fc40000010030 */
[----:B------:R-:W-:Y:S01]  /*4a50*/  FADD R43, R44, R43 ;  /* 0x0000002b2c2b7221 */ /* 0x000fe20000000000 */
[----:B--2---:R1:W-:Y:S01]  /*4a60*/  STG.E.U16 [R16.64], R51 ;  /* 0x0000003310007986 */ /* 0x0043e2000c101506 */
[----:B------:R-:W-:Y:S01]  /*4a70*/  @P3 FFMA.FTZ R43, R81, R10, +INF ;  /* 0x7f800000512b3423 */ /* 0x000fe2000001000a */
[----:B------:R-:W-:Y:S01]  /*4a80*/  PRMT R10, R49, 0x7632, R10 ;  /* 0x00007632310a7816 */ /* 0x000fe2000000000a */
[--C-:B------:R-:W-:Y:S01]  /*4a90*/  FADD R12, R12, R15.reuse ;  /* 0x0000000f0c0c7221 */ /* 0x100fe20000000000 */
[----:B---3--:R-:W-:Y:S01]  /*4aa0*/  STG.E.U16 [R38.64], R59 ;  /* 0x0000003b26007986 */ /* 0x008fe2000c101506 */
[----:B------:R-:W-:Y:S01]  /*4ab0*/  FFMA.FTZ R48, R47, R48, 0.48089820146560668945 ;  /* 0x3ef6384a2f307423 */ /* 0x000fe20000010030 */
[----:B------:R-:W-:Y:S01]  /*4ac0*/  PRMT R15, R57, 0x7632, R15 ;  /* 0x00007632390f7816 */ /* 0x000fe2000000000f */
[----:B------:R-:W-:Y:S01]  /*4ad0*/  @P1 IMAD.MOV.U32 R42, RZ, RZ, 0x7f800000 ;  /* 0x7f800000ff2a1424 */ /* 0x000fe200078e00ff */
[----:B----4-:R-:W-:Y:S01]  /*4ae0*/  STG.E.U16 [R36.64], R53 ;  /* 0x0000003524007986 */ /* 0x010fe2000c101506 */
[----:B0-----:R-:W-:Y:S01]  /*4af0*/  PRMT R18, R59, 0x7632, R18 ;  /* 0x000076323b127816 */ /* 0x001fe20000000012 */
[----:B------:R-:W-:Y:S01]  /*4b00*/  FFMA.FTZ R48, R47, R48, -0.72134751081466674805 ;  /* 0xbf38aa3b2f307423 */ /* 0x000fe20000010030 */
[----:B------:R-:W-:Y:S01]  /*4b10*/  PRMT R20, R53, 0x7632, R20 ;  /* 0x0000763235147816 */ /* 0x000fe20000000014 */
[----:B-----5:R0:W-:Y:S01]  /*4b20*/  STG.E.U16 [R34.64], R61 ;  /* 0x0000003d22007986 */ /* 0x0201e2000c101506 */
[----:B-1----:R-:W-:Y:S01]  /*4b30*/  PRMT R17, R51, 0x7632, R17 ;  /* 0x0000763233117816 */ /* 0x002fe20000000011 */
[----:B------:R-:W-:Y:S01]  /*4b40*/  FMUL R48, R47, R48 ;  /* 0x000000302f307220 */ /* 0x000fe20000400000 */
[----:B------:R-:W-:Y:S01]  /*4b50*/  FSETP.NEU.AND P3, PT, R83, RZ, PT ;  /* 0x000000ff5300720b */ /* 0x000fe20003f6d000 */
[----:B------:R1:W-:Y:S01]  /*4b60*/  STG.E.U16 [R32.64], R55 ;  /* 0x0000003720007986 */ /* 0x0003e2000c101506 */
[----:B------:R-:W-:Y:S01]  /*4b70*/  @P5 FFMA.FTZ R12, R70, R13, +INF ;  /* 0x7f800000460c5423 */ /* 0x000fe2000001000d */
[----:B------:R-:W-:Y:S01]  /*4b80*/  FSETP.NEU.AND P5, PT, R81, RZ, PT ;  /* 0x000000ff5100720b */ /* 0x000fe20003fad000 */
[----:B------:R-:W-:Y:S01]  /*4b90*/  FMUL R48, R47, R48 ;  /* 0x000000302f307220 */ /* 0x000fe20000400000 */
[----:B------:R2:W-:Y:S01]  /*4ba0*/  STG.E.U16 [R30.64], R63 ;  /* 0x0000003f1e007986 */ /* 0x0005e2000c101506 */
[----:B------:R-:W-:-:S02]  /*4bb0*/  FSEL R13, R0, -INF , P2 ;  /* 0xff800000000d7808 */ /* 0x000fc40001000000 */
[----:B------:R-:W-:Y:S01]  /*4bc0*/  FFMA.FTZ R48, R47, 1.4426950216293334961, R48 ;  /* 0x3fb8aa3b2f307823 */ /* 0x000fe20000010030 */
[----:B------:R-:W-:Y:S01]  /*4bd0*/  STG.E.U16 [R28.64], R10 ;  /* 0x0000000a1c007986 */ /* 0x000fe2000c101506 */
[----:B0-----:R-:W-:Y:S01]  /*4be0*/  PRMT R61, R61, 0x7632, R61 ;  /* 0x000076323d3d7816 */ /* 0x001fe2000000003d */
[----:B------:R-:W-:Y:S01]  /*4bf0*/  FFMA R16, R13, 0.69314718246459960938, R102 ;  /* 0x3f3172180d107823 */ /* 0x000fe20000000066 */
[----:B------:R-:W-:Y:S01]  /*4c00*/  FSEL R12, R12, -INF , P4 ;  /* 0xff8000000c0c7808 */ /* 0x000fe20002000000 */
[----:B------:R-:W-:Y:S01]  /*4c10*/  STG.E.U16 [R26.64], R15 ;  /* 0x0000000f1a007986 */ /* 0x000fe2000c101506 */
[----:B-1----:R-:W-:Y:S01]  /*4c20*/  PRMT R55, R55, 0x7632, R55 ;  /* 0x0000763237377816 */ /* 0x002fe20000000037 */
[----:B------:R-:W-:Y:S01]  /*4c30*/  FADD R45, R45, R48 ;  /* 0x000000302d2d7221 */ /* 0x000fe20000000000 */
[----:B------:R-:W-:Y:S01]  /*4c40*/  FSEL R43, R43, -INF , P5 ;  /* 0xff8000002b2b7808 */ /* 0x000fe20002800000 */
[----:B------:R0:W-:Y:S01]  /*4c50*/  STG.E.U16 [R24.64], R17 ;  /* 0x0000001118007986 */ /* 0x0001e2000c101506 */
[----:B--2---:R-:W-:Y:S01]  /*4c60*/  PRMT R63, R63, 0x7632, R63 ;  /* 0x000076323f3f7816 */ /* 0x004fe2000000003f */
[----:B------:R-:W-:-:S02]  /*4c70*/  @P1 FFMA.FTZ R45, R83, R42, +INF ;  /* 0x7f800000532d1423 */ /* 0x000fc4000001002a */
[----:B------:R1:W-:Y:S03]  /*4c80*/  STG.E.U16 [R22.64], R18 ;  /* 0x0000001216007986 */ /* 0x0003e6000c101506 */
[----:B------:R-:W-:Y:S01]  /*4c90*/  FSEL R0, R45, -INF , P3 ;  /* 0xff8000002d007808 */ /* 0x000fe20001800000 */
[----:B------:R2:W-:Y:S04]  /*4ca0*/  STG.E.U16 [R40.64], R20 ;  /* 0x0000001428007986 */ /* 0x0005e8000c101506 */
[----:B------:R2:W-:Y:S01]  /*4cb0*/  STG.E.U16 [R8.64], R61 ;  /* 0x0000003d08007986 */ /* 0x0005e2000c101506 */
[----:B0-----:R-:W-:Y:S02]  /*4cc0*/  FFMA R17, R12, 0.69314718246459960938, R103 ;  /* 0x3f3172180c117823 */ /* 0x001fe40000000067 */
[----:B------:R-:W-:Y:S01]  /*4cd0*/  FFMA R19, R0, 0.69314718246459960938, R101 ;  /* 0x3f31721800137823 */ /* 0x000fe20000000065 */
[----:B------:R2:W-:Y:S01]  /*4ce0*/  STG.E.U16 [R4.64], R55 ;  /* 0x0000003704007986 */ /* 0x0005e2000c101506 */
[----:B-1----:R-:W-:-:S03]  /*4cf0*/  FFMA R18, R43, 0.69314718246459960938, R100 ;  /* 0x3f3172182b127823 */ /* 0x002fc60000000064 */
[----:B------:R2:W-:Y:S04]  /*4d00*/  STG.E.U16 [R6.64], R63 ;  /* 0x0000003f06007986 */ /* 0x0005e8000c101506 */
[----:B------:R-:W-:Y:S06]  /*4d10*/  BAR.SYNC.DEFER_BLOCKING 0x0 ;  /* 0x0000000000007b1d */ /* 0x000fec0000010000 */
[----:B------:R2:W-:Y:S04]  /*4d20*/  STS.128 [R14.X4], R16 ;  /* 0x000000100e007388 */ /* 0x0005e80000004c00 */
[----:B------:R-:W-:Y:S06]  /*4d30*/  BAR.SYNC.DEFER_BLOCKING 0x0 ;  /* 0x0000000000007b1d */ /* 0x000fec0000010000 */
[----:B------:R-:W-:Y:S05]  /*4d40*/  @P0 EXIT ;  /* 0x000000000000094d */ /* 0x000fea0003800000 */
[----:B--2---:R-:W0:Y:S01]  /*4d50*/  LDS R11, [R11] ;  /* 0x000000000b0b7984 */ /* 0x004e220000000800 */
[----:B------:R-:W-:-:S02]  /*4d60*/  IMAD R2, R2, c[0x0][0x1cc], RZ ;  /* 0x0000730002027a24 */ /* 0x000fc400078e02ff */
[----:B------:R-:W-:Y:S02]  /*4d70*/  IMAD.SHL.U32 R5, R3, 0x4, RZ ;  /* 0x0000000403057824 */ /* 0x000fe400078e00ff */
[C---:B------:R-:W-:Y:S01]  /*4d80*/  IMAD.HI R4, R2.reuse, 0x4, RZ ;  /* 0x0000000402047827 */ /* 0x040fe200078e02ff */
[----:B------:R-:W-:-:S03]  /*4d90*/  SHF.L.U32 R0, R2, 0x2, RZ ;  /* 0x0000000202007819 */ /* 0x000fc600000006ff */
[----:B------:R-:W-:Y:S01]  /*4da0*/  IMAD.HI R3, R3, 0x4, RZ ;  /* 0x0000000403037827 */ /* 0x000fe200078e02ff */
[----:B------:R-:W-:-:S04]  /*4db0*/  IADD3 R2, P0, P1, R5, c[0x0][0x180], R0 ;  /* 0x0000600005027a10 */ /* 0x000fc8000791e000 */
[----:B------:R-:W-:-:S05]  /*4dc0*/  IADD3.X R3, R3, c[0x0][0x184], R4, P0, P1 ;  /* 0x0000610003037a10 */ /* 0x000fca00007e2404 */
[----:B0-----:R-:W-:Y:S01]  /*4dd0*/  STG.E [R2.64], R11 ;  /* 0x0000000b02007986 */ /* 0x001fe2000c101906 */
[----:B------:R-:W-:Y:S05]  /*4de0*/  EXIT ;  /* 0x000000000000794d */ /* 0x000fea0003800000 */
.L_x_2:
[----:B------:R-:W-:-:S00]  /*4df0*/  BRA `(.L_x_2) ;  /* 0xfffffff000007947 */ /* 0x000fc0000383ffff */
[----:B------:R-:W-:-:S00]  /*4e00*/  NOP ;  /* 0x0000000000007918 */ /* 0x000fc00000000000 */
[----:B------:R-:W-:-:S00]  /*4e10*/  NOP ;  /* 0x0000000000007918 */ /* 0x000fc00000000000 */
[----:B------:R-:W-:-:S00]  /*4e20*/  NOP ;  /* 0x0000000000007918 */ /* 0x000fc00000000000 */
[----:B------:R-:W-:-:S00]  /*4e30*/  NOP ;  /* 0x0000000000007918 */ /* 0x000fc00000000000 */
[----:B------:R-:W-:-:S00]  /*4e40*/  NOP ;  /* 0x0000000000007918 */ /* 0x000fc00000000000 */
[----:B------:R-:W-:-:S00]  /*4e50*/  NOP ;  /* 0x0000000000007918 */ /* 0x000fc00000000000 */
[----:B------:R-:W-:-:S00]  /*4e60*/  NOP ;  /* 0x0000000000007918 */ /* 0x000fc00000000000 */
[----:B------:R-:W-:-:S00]  /*4e70*/  NOP ;  /* 0x0000000000007918 */ /* 0x000fc00000000000 */
.L_x_3:


//--------------------- .nv.global.init           --------------------------
	.section	.nv.global.init,"aw",@progbits
.nv.global.init:
	.type		_$_str,@object
	.size		_$_str,(.L_0 - _$_str)
_$_str:
        /*0000*/ 	.byte	0x5f, 0x5f, 0x43, 0x55, 0x44, 0x41, 0x5f, 0x46, 0x54, 0x5a, 0x00
.L_0:


//--------------------- .nv.shared.attn_fwd       --------------------------
	.section	.nv.shared.attn_fwd,"aw",@nobits
	.sectionflags	@""
	.align	16
